//
// Generated by NVIDIA NVVM Compiler
//
// Compiler Build ID: CL-36424714
// Cuda compilation tools, release 13.0, V13.0.88
// Based on NVVM 20.0.0
//

.version 9.0
.target sm_100
.address_size 64

	// .globl	_Z12sliceColumnsiiPKiPKfPf

.visible .entry _Z12sliceColumnsiiPKiPKfPf(
	.param .u32 _Z12sliceColumnsiiPKiPKfPf_param_0,
	.param .u32 _Z12sliceColumnsiiPKiPKfPf_param_1,
	.param .u64 .ptr .align 1 _Z12sliceColumnsiiPKiPKfPf_param_2,
	.param .u64 .ptr .align 1 _Z12sliceColumnsiiPKiPKfPf_param_3,
	.param .u64 .ptr .align 1 _Z12sliceColumnsiiPKiPKfPf_param_4
)
{
	.reg .pred 	%p<7>;
	.reg .b32 	%r<60>;
	.reg .b32 	%f<6>;
	.reg .b64 	%rd<35>;

	ld.param.u32 	%r13, [_Z12sliceColumnsiiPKiPKfPf_param_0];
	ld.param.u32 	%r14, [_Z12sliceColumnsiiPKiPKfPf_param_1];
	ld.param.u64 	%rd4, [_Z12sliceColumnsiiPKiPKfPf_param_2];
	ld.param.u64 	%rd5, [_Z12sliceColumnsiiPKiPKfPf_param_3];
	ld.param.u64 	%rd6, [_Z12sliceColumnsiiPKiPKfPf_param_4];
	cvta.to.global.u64 	%rd1, %rd6;
	cvta.to.global.u64 	%rd2, %rd5;
	cvta.to.global.u64 	%rd3, %rd4;
	mov.u32 	%r15, %ntid.x;
	mov.u32 	%r16, %nctaid.x;
	mul.lo.s32 	%r1, %r15, %r16;
	mov.u32 	%r17, %ctaid.x;
	mov.u32 	%r18, %tid.x;
	mad.lo.s32 	%r58, %r17, %r15, %r18;
	mul.lo.s32 	%r3, %r14, %r13;
	setp.ge.s32 	%p1, %r58, %r3;
	@%p1 bra 	$L__BB0_7;
	add.s32 	%r19, %r58, %r1;
	max.s32 	%r20, %r3, %r19;
	setp.lt.s32 	%p2, %r19, %r3;
	selp.u32 	%r21, 1, 0, %p2;
	add.s32 	%r22, %r19, %r21;
	sub.s32 	%r23, %r20, %r22;
	div.u32 	%r24, %r23, %r1;
	add.s32 	%r4, %r24, %r21;
	and.b32  	%r25, %r4, 3;
	setp.eq.s32 	%p3, %r25, 3;
	@%p3 bra 	$L__BB0_4;
	add.s32 	%r26, %r4, 1;
	and.b32  	%r27, %r26, 3;
	neg.s32 	%r56, %r27;
$L__BB0_3:
	.pragma "nounroll";
	mul.wide.s32 	%rd7, %r58, 4;
	add.s64 	%rd8, %rd1, %rd7;
	div.s32 	%r28, %r58, %r13;
	mul.lo.s32 	%r29, %r28, %r13;
	sub.s32 	%r30, %r58, %r29;
	mul.wide.s32 	%rd9, %r28, 4;
	add.s64 	%rd10, %rd3, %rd9;
	ld.global.nc.u32 	%r31, [%rd10];
	mad.lo.s32 	%r32, %r31, %r13, %r30;
	mul.wide.s32 	%rd11, %r32, 4;
	add.s64 	%rd12, %rd2, %rd11;
	ld.global.nc.f32 	%f1, [%rd12];
	st.global.f32 	[%rd8], %f1;
	add.s32 	%r58, %r58, %r1;
	add.s32 	%r56, %r56, 1;
	setp.ne.s32 	%p4, %r56, 0;
	@%p4 bra 	$L__BB0_3;
$L__BB0_4:
	setp.lt.u32 	%p5, %r4, 3;
	@%p5 bra 	$L__BB0_7;
	mul.wide.s32 	%rd23, %r1, 4;
$L__BB0_6:
	div.s32 	%r33, %r58, %r13;
	mul.lo.s32 	%r34, %r33, %r13;
	sub.s32 	%r35, %r58, %r34;
	mul.wide.s32 	%rd13, %r33, 4;
	add.s64 	%rd14, %rd3, %rd13;
	ld.global.nc.u32 	%r36, [%rd14];
	mad.lo.s32 	%r37, %r36, %r13, %r35;
	mul.wide.s32 	%rd15, %r37, 4;
	add.s64 	%rd16, %rd2, %rd15;
	ld.global.nc.f32 	%f2, [%rd16];
	mul.wide.s32 	%rd17, %r58, 4;
	add.s64 	%rd18, %rd1, %rd17;
	st.global.f32 	[%rd18], %f2;
	add.s32 	%r38, %r58, %r1;
	div.s32 	%r39, %r38, %r13;
	mul.lo.s32 	%r40, %r39, %r13;
	sub.s32 	%r41, %r38, %r40;
	mul.wide.s32 	%rd19, %r39, 4;
	add.s64 	%rd20, %rd3, %rd19;
	ld.global.nc.u32 	%r42, [%rd20];
	mad.lo.s32 	%r43, %r42, %r13, %r41;
	mul.wide.s32 	%rd21, %r43, 4;
	add.s64 	%rd22, %rd2, %rd21;
	ld.global.nc.f32 	%f3, [%rd22];
	add.s64 	%rd24, %rd18, %rd23;
	st.global.f32 	[%rd24], %f3;
	add.s32 	%r44, %r38, %r1;
	div.s32 	%r45, %r44, %r13;
	mul.lo.s32 	%r46, %r45, %r13;
	sub.s32 	%r47, %r44, %r46;
	mul.wide.s32 	%rd25, %r45, 4;
	add.s64 	%rd26, %rd3, %rd25;
	ld.global.nc.u32 	%r48, [%rd26];
	mad.lo.s32 	%r49, %r48, %r13, %r47;
	mul.wide.s32 	%rd27, %r49, 4;
	add.s64 	%rd28, %rd2, %rd27;
	ld.global.nc.f32 	%f4, [%rd28];
	add.s64 	%rd29, %rd24, %rd23;
	st.global.f32 	[%rd29], %f4;
	add.s32 	%r50, %r44, %r1;
	div.s32 	%r51, %r50, %r13;
	mul.lo.s32 	%r52, %r51, %r13;
	sub.s32 	%r53, %r50, %r52;
	mul.wide.s32 	%rd30, %r51, 4;
	add.s64 	%rd31, %rd3, %rd30;
	ld.global.nc.u32 	%r54, [%rd31];
	mad.lo.s32 	%r55, %r54, %r13, %r53;
	mul.wide.s32 	%rd32, %r55, 4;
	add.s64 	%rd33, %rd2, %rd32;
	ld.global.nc.f32 	%f5, [%rd33];
	add.s64 	%rd34, %rd29, %rd23;
	st.global.f32 	[%rd34], %f5;
	add.s32 	%r58, %r50, %r1;
	setp.lt.s32 	%p6, %r58, %r3;
	@%p6 bra 	$L__BB0_6;
$L__BB0_7:
	ret;

}
	// .globl	_Z16testDependenciesiPiiS_S_
.visible .entry _Z16testDependenciesiPiiS_S_(
	.param .u32 _Z16testDependenciesiPiiS_S__param_0,
	.param .u64 .ptr .align 1 _Z16testDependenciesiPiiS_S__param_1,
	.param .u32 _Z16testDependenciesiPiiS_S__param_2,
	.param .u64 .ptr .align 1 _Z16testDependenciesiPiiS_S__param_3,
	.param .u64 .ptr .align 1 _Z16testDependenciesiPiiS_S__param_4
)
{
	.reg .pred 	%p<5>;
	.reg .b32 	%r<12>;
	.reg .b64 	%rd<19>;

	ld.param.u32 	%r3, [_Z16testDependenciesiPiiS_S__param_0];
	ld.param.u64 	%rd5, [_Z16testDependenciesiPiiS_S__param_1];
	ld.param.u32 	%r4, [_Z16testDependenciesiPiiS_S__param_2];
	ld.param.u64 	%rd6, [_Z16testDependenciesiPiiS_S__param_3];
	ld.param.u64 	%rd7, [_Z16testDependenciesiPiiS_S__param_4];
	cvta.to.global.u64 	%rd1, %rd6;
	cvta.to.global.u64 	%rd8, %rd7;
	mul.wide.s32 	%rd9, %r3, 4;
	add.s64 	%rd2, %rd8, %rd9;
	mov.b32 	%r5, 1;
	st.global.u32 	[%rd2], %r5;
	setp.lt.s32 	%p1, %r4, 1;
	@%p1 bra 	$L__BB1_5;
	cvta.to.global.u64 	%rd3, %rd5;
	mov.b32 	%r11, 0;
	bra.uni 	$L__BB1_3;
$L__BB1_2:
	add.s32 	%r11, %r11, 1;
	setp.eq.s32 	%p3, %r11, %r4;
	@%p3 bra 	$L__BB1_5;
$L__BB1_3:
	mul.wide.u32 	%rd10, %r11, 4;
	add.s64 	%rd11, %rd3, %rd10;
	ld.global.u32 	%r7, [%rd11];
	mul.wide.s32 	%rd12, %r7, 4;
	add.s64 	%rd13, %rd1, %rd12;
	ld.global.u32 	%r8, [%rd13];
	setp.ne.s32 	%p2, %r8, 0;
	@%p2 bra 	$L__BB1_2;
	mov.b32 	%r9, 0;
	st.global.u32 	[%rd2], %r9;
$L__BB1_5:
	// begin inline asm
	mov.u64 	%rd14, %clock64;
	// end inline asm
$L__BB1_6:
	// begin inline asm
	mov.u64 	%rd15, %clock64;
	// end inline asm
	sub.s64 	%rd16, %rd15, %rd14;
	setp.lt.s64 	%p4, %rd16, 4000000000;
	@%p4 bra 	$L__BB1_6;
	add.s64 	%rd18, %rd1, %rd9;
	mov.b32 	%r10, 1;
	st.global.u32 	[%rd18], %r10;
	ret;

}
	// .globl	_Z4fillifPf
.visible .entry _Z4fillifPf(
	.param .u32 _Z4fillifPf_param_0,
	.param .f32 _Z4fillifPf_param_1,
	.param .u64 .ptr .align 1 _Z4fillifPf_param_2
)
{
	.reg .pred 	%p<7>;
	.reg .b32 	%r<31>;
	.reg .b32 	%f<2>;
	.reg .b64 	%rd<11>;

	ld.param.u32 	%r12, [_Z4fillifPf_param_0];
	ld.param.f32 	%f1, [_Z4fillifPf_param_1];
	ld.param.u64 	%rd2, [_Z4fillifPf_param_2];
	cvta.to.global.u64 	%rd1, %rd2;
	mov.u32 	%r13, %ntid.x;
	mov.u32 	%r14, %nctaid.x;
	mul.lo.s32 	%r1, %r13, %r14;
	mov.u32 	%r15, %ctaid.x;
	mov.u32 	%r16, %tid.x;
	mad.lo.s32 	%r29, %r15, %r13, %r16;
	setp.ge.s32 	%p1, %r29, %r12;
	@%p1 bra 	$L__BB2_7;
	add.s32 	%r17, %r29, %r1;
	max.s32 	%r18, %r12, %r17;
	setp.lt.s32 	%p2, %r17, %r12;
	selp.u32 	%r19, 1, 0, %p2;
	add.s32 	%r20, %r17, %r19;
	sub.s32 	%r21, %r18, %r20;
	div.u32 	%r22, %r21, %r1;
	add.s32 	%r3, %r22, %r19;
	and.b32  	%r23, %r3, 3;
	setp.eq.s32 	%p3, %r23, 3;
	@%p3 bra 	$L__BB2_4;
	add.s32 	%r24, %r3, 1;
	and.b32  	%r25, %r24, 3;
	neg.s32 	%r27, %r25;
$L__BB2_3:
	.pragma "nounroll";
	mul.wide.s32 	%rd3, %r29, 4;
	add.s64 	%rd4, %rd1, %rd3;
	st.global.f32 	[%rd4], %f1;
	add.s32 	%r29, %r29, %r1;
	add.s32 	%r27, %r27, 1;
	setp.ne.s32 	%p4, %r27, 0;
	@%p4 bra 	$L__BB2_3;
$L__BB2_4:
	setp.lt.u32 	%p5, %r3, 3;
	@%p5 bra 	$L__BB2_7;
	mul.wide.s32 	%rd7, %r1, 4;
	shl.b32 	%r26, %r1, 2;
$L__BB2_6:
	mul.wide.s32 	%rd5, %r29, 4;
	add.s64 	%rd6, %rd1, %rd5;
	st.global.f32 	[%rd6], %f1;
	add.s64 	%rd8, %rd6, %rd7;
	st.global.f32 	[%rd8], %f1;
	add.s64 	%rd9, %rd8, %rd7;
	st.global.f32 	[%rd9], %f1;
	add.s64 	%rd10, %rd9, %rd7;
	st.global.f32 	[%rd10], %f1;
	add.s32 	%r29, %r26, %r29;
	setp.lt.s32 	%p6, %r29, %r12;
	@%p6 bra 	$L__BB2_6;
$L__BB2_7:
	ret;

}
	// .globl	_Z8hprodSumiiPKfS0_Pf
.visible .entry _Z8hprodSumiiPKfS0_Pf(
	.param .u32 _Z8hprodSumiiPKfS0_Pf_param_0,
	.param .u32 _Z8hprodSumiiPKfS0_Pf_param_1,
	.param .u64 .ptr .align 1 _Z8hprodSumiiPKfS0_Pf_param_2,
	.param .u64 .ptr .align 1 _Z8hprodSumiiPKfS0_Pf_param_3,
	.param .u64 .ptr .align 1 _Z8hprodSumiiPKfS0_Pf_param_4
)
{
	.reg .pred 	%p<7>;
	.reg .b32 	%r<39>;
	.reg .b32 	%f<21>;
	.reg .b64 	%rd<30>;

	ld.param.u32 	%r12, [_Z8hprodSumiiPKfS0_Pf_param_0];
	ld.param.u32 	%r13, [_Z8hprodSumiiPKfS0_Pf_param_1];
	ld.param.u64 	%rd4, [_Z8hprodSumiiPKfS0_Pf_param_2];
	ld.param.u64 	%rd5, [_Z8hprodSumiiPKfS0_Pf_param_3];
	ld.param.u64 	%rd6, [_Z8hprodSumiiPKfS0_Pf_param_4];
	cvta.to.global.u64 	%rd1, %rd6;
	cvta.to.global.u64 	%rd2, %rd5;
	cvta.to.global.u64 	%rd3, %rd4;
	mov.u32 	%r14, %ntid.x;
	mov.u32 	%r15, %nctaid.x;
	mul.lo.s32 	%r1, %r14, %r15;
	mov.u32 	%r16, %ctaid.x;
	mov.u32 	%r17, %tid.x;
	mad.lo.s32 	%r37, %r16, %r14, %r17;
	setp.ge.s32 	%p1, %r37, %r12;
	@%p1 bra 	$L__BB3_7;
	add.s32 	%r18, %r37, %r1;
	max.s32 	%r19, %r12, %r18;
	setp.lt.s32 	%p2, %r18, %r12;
	selp.u32 	%r20, 1, 0, %p2;
	add.s32 	%r21, %r18, %r20;
	sub.s32 	%r22, %r19, %r21;
	div.u32 	%r23, %r22, %r1;
	add.s32 	%r3, %r23, %r20;
	and.b32  	%r24, %r3, 3;
	setp.eq.s32 	%p3, %r24, 3;
	@%p3 bra 	$L__BB3_4;
	add.s32 	%r25, %r3, 1;
	and.b32  	%r26, %r25, 3;
	neg.s32 	%r35, %r26;
$L__BB3_3:
	.pragma "nounroll";
	mul.wide.s32 	%rd7, %r37, 4;
	add.s64 	%rd8, %rd2, %rd7;
	add.s64 	%rd9, %rd3, %rd7;
	rem.s32 	%r27, %r37, %r13;
	mul.wide.s32 	%rd10, %r27, 4;
	add.s64 	%rd11, %rd1, %rd10;
	ld.global.nc.f32 	%f1, [%rd9];
	ld.global.nc.f32 	%f2, [%rd8];
	mul.f32 	%f3, %f1, %f2;
	atom.global.add.f32 	%f4, [%rd11], %f3;
	add.s32 	%r37, %r37, %r1;
	add.s32 	%r35, %r35, 1;
	setp.ne.s32 	%p4, %r35, 0;
	@%p4 bra 	$L__BB3_3;
$L__BB3_4:
	setp.lt.u32 	%p5, %r3, 3;
	@%p5 bra 	$L__BB3_7;
	mul.wide.s32 	%rd19, %r1, 4;
$L__BB3_6:
	rem.s32 	%r28, %r37, %r13;
	mul.wide.s32 	%rd12, %r28, 4;
	add.s64 	%rd13, %rd1, %rd12;
	mul.wide.s32 	%rd14, %r37, 4;
	add.s64 	%rd15, %rd3, %rd14;
	ld.global.nc.f32 	%f5, [%rd15];
	add.s64 	%rd16, %rd2, %rd14;
	ld.global.nc.f32 	%f6, [%rd16];
	mul.f32 	%f7, %f5, %f6;
	atom.global.add.f32 	%f8, [%rd13], %f7;
	add.s32 	%r29, %r37, %r1;
	rem.s32 	%r30, %r29, %r13;
	mul.wide.s32 	%rd17, %r30, 4;
	add.s64 	%rd18, %rd1, %rd17;
	add.s64 	%rd20, %rd15, %rd19;
	ld.global.nc.f32 	%f9, [%rd20];
	add.s64 	%rd21, %rd16, %rd19;
	ld.global.nc.f32 	%f10, [%rd21];
	mul.f32 	%f11, %f9, %f10;
	atom.global.add.f32 	%f12, [%rd18], %f11;
	add.s32 	%r31, %r29, %r1;
	rem.s32 	%r32, %r31, %r13;
	mul.wide.s32 	%rd22, %r32, 4;
	add.s64 	%rd23, %rd1, %rd22;
	add.s64 	%rd24, %rd20, %rd19;
	ld.global.nc.f32 	%f13, [%rd24];
	add.s64 	%rd25, %rd21, %rd19;
	ld.global.nc.f32 	%f14, [%rd25];
	mul.f32 	%f15, %f13, %f14;
	atom.global.add.f32 	%f16, [%rd23], %f15;
	add.s32 	%r33, %r31, %r1;
	rem.s32 	%r34, %r33, %r13;
	mul.wide.s32 	%rd26, %r34, 4;
	add.s64 	%rd27, %rd1, %rd26;
	add.s64 	%rd28, %rd24, %rd19;
	ld.global.nc.f32 	%f17, [%rd28];
	add.s64 	%rd29, %rd25, %rd19;
	ld.global.nc.f32 	%f18, [%rd29];
	mul.f32 	%f19, %f17, %f18;
	atom.global.add.f32 	%f20, [%rd27], %f19;
	add.s32 	%r37, %r33, %r1;
	setp.lt.s32 	%p6, %r37, %r12;
	@%p6 bra 	$L__BB3_6;
$L__BB3_7:
	ret;

}
	// .globl	_Z8sumHprodiPKfS0_S0_S0_Pf
.visible .entry _Z8sumHprodiPKfS0_S0_S0_Pf(
	.param .u32 _Z8sumHprodiPKfS0_S0_S0_Pf_param_0,
	.param .u64 .ptr .align 1 _Z8sumHprodiPKfS0_S0_S0_Pf_param_1,
	.param .u64 .ptr .align 1 _Z8sumHprodiPKfS0_S0_S0_Pf_param_2,
	.param .u64 .ptr .align 1 _Z8sumHprodiPKfS0_S0_S0_Pf_param_3,
	.param .u64 .ptr .align 1 _Z8sumHprodiPKfS0_S0_S0_Pf_param_4,
	.param .u64 .ptr .align 1 _Z8sumHprodiPKfS0_S0_S0_Pf_param_5
)
{
	.reg .pred 	%p<7>;
	.reg .b32 	%r<31>;
	.reg .b32 	%f<31>;
	.reg .b64 	%rd<39>;

	ld.param.u32 	%r12, [_Z8sumHprodiPKfS0_S0_S0_Pf_param_0];
	ld.param.u64 	%rd6, [_Z8sumHprodiPKfS0_S0_S0_Pf_param_1];
	ld.param.u64 	%rd7, [_Z8sumHprodiPKfS0_S0_S0_Pf_param_2];
	ld.param.u64 	%rd8, [_Z8sumHprodiPKfS0_S0_S0_Pf_param_3];
	ld.param.u64 	%rd9, [_Z8sumHprodiPKfS0_S0_S0_Pf_param_4];
	ld.param.u64 	%rd10, [_Z8sumHprodiPKfS0_S0_S0_Pf_param_5];
	cvta.to.global.u64 	%rd1, %rd10;
	cvta.to.global.u64 	%rd2, %rd9;
	cvta.to.global.u64 	%rd3, %rd8;
	cvta.to.global.u64 	%rd4, %rd7;
	cvta.to.global.u64 	%rd5, %rd6;
	mov.u32 	%r13, %ntid.x;
	mov.u32 	%r14, %nctaid.x;
	mul.lo.s32 	%r1, %r13, %r14;
	mov.u32 	%r15, %ctaid.x;
	mov.u32 	%r16, %tid.x;
	mad.lo.s32 	%r29, %r15, %r13, %r16;
	setp.ge.s32 	%p1, %r29, %r12;
	@%p1 bra 	$L__BB4_7;
	add.s32 	%r17, %r29, %r1;
	max.s32 	%r18, %r12, %r17;
	setp.lt.s32 	%p2, %r17, %r12;
	selp.u32 	%r19, 1, 0, %p2;
	add.s32 	%r20, %r17, %r19;
	sub.s32 	%r21, %r18, %r20;
	div.u32 	%r22, %r21, %r1;
	add.s32 	%r3, %r22, %r19;
	and.b32  	%r23, %r3, 3;
	setp.eq.s32 	%p3, %r23, 3;
	@%p3 bra 	$L__BB4_4;
	add.s32 	%r24, %r3, 1;
	and.b32  	%r25, %r24, 3;
	neg.s32 	%r27, %r25;
$L__BB4_3:
	.pragma "nounroll";
	mul.wide.s32 	%rd11, %r29, 4;
	add.s64 	%rd12, %rd1, %rd11;
	add.s64 	%rd13, %rd2, %rd11;
	add.s64 	%rd14, %rd3, %rd11;
	add.s64 	%rd15, %rd4, %rd11;
	add.s64 	%rd16, %rd5, %rd11;
	ld.global.nc.f32 	%f1, [%rd16];
	ld.global.nc.f32 	%f2, [%rd15];
	ld.global.nc.f32 	%f3, [%rd14];
	ld.global.nc.f32 	%f4, [%rd13];
	mul.f32 	%f5, %f3, %f4;
	fma.rn.f32 	%f6, %f1, %f2, %f5;
	st.global.f32 	[%rd12], %f6;
	add.s32 	%r29, %r29, %r1;
	add.s32 	%r27, %r27, 1;
	setp.ne.s32 	%p4, %r27, 0;
	@%p4 bra 	$L__BB4_3;
$L__BB4_4:
	setp.lt.u32 	%p5, %r3, 3;
	@%p5 bra 	$L__BB4_7;
	mul.wide.s32 	%rd23, %r1, 4;
	shl.b32 	%r26, %r1, 2;
$L__BB4_6:
	mul.wide.s32 	%rd17, %r29, 4;
	add.s64 	%rd18, %rd5, %rd17;
	ld.global.nc.f32 	%f7, [%rd18];
	add.s64 	%rd19, %rd4, %rd17;
	ld.global.nc.f32 	%f8, [%rd19];
	add.s64 	%rd20, %rd3, %rd17;
	ld.global.nc.f32 	%f9, [%rd20];
	add.s64 	%rd21, %rd2, %rd17;
	ld.global.nc.f32 	%f10, [%rd21];
	mul.f32 	%f11, %f9, %f10;
	fma.rn.f32 	%f12, %f7, %f8, %f11;
	add.s64 	%rd22, %rd1, %rd17;
	st.global.f32 	[%rd22], %f12;
	add.s64 	%rd24, %rd18, %rd23;
	ld.global.nc.f32 	%f13, [%rd24];
	add.s64 	%rd25, %rd19, %rd23;
	ld.global.nc.f32 	%f14, [%rd25];
	add.s64 	%rd26, %rd20, %rd23;
	ld.global.nc.f32 	%f15, [%rd26];
	add.s64 	%rd27, %rd21, %rd23;
	ld.global.nc.f32 	%f16, [%rd27];
	mul.f32 	%f17, %f15, %f16;
	fma.rn.f32 	%f18, %f13, %f14, %f17;
	add.s64 	%rd28, %rd22, %rd23;
	st.global.f32 	[%rd28], %f18;
	add.s64 	%rd29, %rd24, %rd23;
	ld.global.nc.f32 	%f19, [%rd29];
	add.s64 	%rd30, %rd25, %rd23;
	ld.global.nc.f32 	%f20, [%rd30];
	add.s64 	%rd31, %rd26, %rd23;
	ld.global.nc.f32 	%f21, [%rd31];
	add.s64 	%rd32, %rd27, %rd23;
	ld.global.nc.f32 	%f22, [%rd32];
	mul.f32 	%f23, %f21, %f22;
	fma.rn.f32 	%f24, %f19, %f20, %f23;
	add.s64 	%rd33, %rd28, %rd23;
	st.global.f32 	[%rd33], %f24;
	add.s64 	%rd34, %rd29, %rd23;
	ld.global.nc.f32 	%f25, [%rd34];
	add.s64 	%rd35, %rd30, %rd23;
	ld.global.nc.f32 	%f26, [%rd35];
	add.s64 	%rd36, %rd31, %rd23;
	ld.global.nc.f32 	%f27, [%rd36];
	add.s64 	%rd37, %rd32, %rd23;
	ld.global.nc.f32 	%f28, [%rd37];
	mul.f32 	%f29, %f27, %f28;
	fma.rn.f32 	%f30, %f25, %f26, %f29;
	add.s64 	%rd38, %rd33, %rd23;
	st.global.f32 	[%rd38], %f30;
	add.s32 	%r29, %r26, %r29;
	setp.lt.s32 	%p6, %r29, %r12;
	@%p6 bra 	$L__BB4_6;
$L__BB4_7:
	ret;

}
	// .globl	_Z8sumHprodiPKfS0_S0_S0_S0_Pf
.visible .entry _Z8sumHprodiPKfS0_S0_S0_S0_Pf(
	.param .u32 _Z8sumHprodiPKfS0_S0_S0_S0_Pf_param_0,
	.param .u64 .ptr .align 1 _Z8sumHprodiPKfS0_S0_S0_S0_Pf_param_1,
	.param .u64 .ptr .align 1 _Z8sumHprodiPKfS0_S0_S0_S0_Pf_param_2,
	.param .u64 .ptr .align 1 _Z8sumHprodiPKfS0_S0_S0_S0_Pf_param_3,
	.param .u64 .ptr .align 1 _Z8sumHprodiPKfS0_S0_S0_S0_Pf_param_4,
	.param .u64 .ptr .align 1 _Z8sumHprodiPKfS0_S0_S0_S0_Pf_param_5,
	.param .u64 .ptr .align 1 _Z8sumHprodiPKfS0_S0_S0_S0_Pf_param_6
)
{
	.reg .pred 	%p<7>;
	.reg .b32 	%r<31>;
	.reg .b32 	%f<41>;
	.reg .b64 	%rd<49>;

	ld.param.u32 	%r12, [_Z8sumHprodiPKfS0_S0_S0_S0_Pf_param_0];
	ld.param.u64 	%rd7, [_Z8sumHprodiPKfS0_S0_S0_S0_Pf_param_1];
	ld.param.u64 	%rd8, [_Z8sumHprodiPKfS0_S0_S0_S0_Pf_param_2];
	ld.param.u64 	%rd9, [_Z8sumHprodiPKfS0_S0_S0_S0_Pf_param_3];
	ld.param.u64 	%rd10, [_Z8sumHprodiPKfS0_S0_S0_S0_Pf_param_4];
	ld.param.u64 	%rd11, [_Z8sumHprodiPKfS0_S0_S0_S0_Pf_param_5];
	cvta.to.global.u64 	%rd1, %rd11;
	cvta.to.global.u64 	%rd2, %rd10;
	cvta.to.global.u64 	%rd3, %rd9;
	cvta.to.global.u64 	%rd4, %rd8;
	cvta.to.global.u64 	%rd5, %rd7;
	mov.u32 	%r13, %ntid.x;
	mov.u32 	%r14, %nctaid.x;
	mul.lo.s32 	%r1, %r13, %r14;
	mov.u32 	%r15, %ctaid.x;
	mov.u32 	%r16, %tid.x;
	mad.lo.s32 	%r29, %r15, %r13, %r16;
	setp.ge.s32 	%p1, %r29, %r12;
	@%p1 bra 	$L__BB5_7;
	add.s32 	%r17, %r29, %r1;
	max.s32 	%r18, %r12, %r17;
	setp.lt.s32 	%p2, %r17, %r12;
	selp.u32 	%r19, 1, 0, %p2;
	add.s32 	%r20, %r17, %r19;
	sub.s32 	%r21, %r18, %r20;
	div.u32 	%r22, %r21, %r1;
	add.s32 	%r3, %r22, %r19;
	and.b32  	%r23, %r3, 3;
	setp.eq.s32 	%p3, %r23, 3;
	@%p3 bra 	$L__BB5_4;
	add.s32 	%r24, %r3, 1;
	and.b32  	%r25, %r24, 3;
	neg.s32 	%r27, %r25;
$L__BB5_3:
	.pragma "nounroll";
	ld.param.u64 	%rd47, [_Z8sumHprodiPKfS0_S0_S0_S0_Pf_param_6];
	mul.wide.s32 	%rd12, %r29, 4;
	cvta.to.global.u64 	%rd13, %rd47;
	add.s64 	%rd14, %rd13, %rd12;
	add.s64 	%rd15, %rd1, %rd12;
	add.s64 	%rd16, %rd2, %rd12;
	add.s64 	%rd17, %rd3, %rd12;
	add.s64 	%rd18, %rd4, %rd12;
	add.s64 	%rd19, %rd5, %rd12;
	ld.global.nc.f32 	%f1, [%rd19];
	ld.global.nc.f32 	%f2, [%rd18];
	mul.f32 	%f3, %f1, %f2;
	ld.global.nc.f32 	%f4, [%rd17];
	ld.global.nc.f32 	%f5, [%rd16];
	ld.global.nc.f32 	%f6, [%rd15];
	mul.f32 	%f7, %f5, %f6;
	fma.rn.f32 	%f8, %f3, %f4, %f7;
	st.global.f32 	[%rd14], %f8;
	add.s32 	%r29, %r29, %r1;
	add.s32 	%r27, %r27, 1;
	setp.ne.s32 	%p4, %r27, 0;
	@%p4 bra 	$L__BB5_3;
$L__BB5_4:
	setp.lt.u32 	%p5, %r3, 3;
	@%p5 bra 	$L__BB5_7;
	mul.wide.s32 	%rd28, %r1, 4;
	shl.b32 	%r26, %r1, 2;
$L__BB5_6:
	ld.param.u64 	%rd48, [_Z8sumHprodiPKfS0_S0_S0_S0_Pf_param_6];
	mul.wide.s32 	%rd20, %r29, 4;
	add.s64 	%rd21, %rd5, %rd20;
	ld.global.nc.f32 	%f9, [%rd21];
	add.s64 	%rd22, %rd4, %rd20;
	ld.global.nc.f32 	%f10, [%rd22];
	mul.f32 	%f11, %f9, %f10;
	add.s64 	%rd23, %rd3, %rd20;
	ld.global.nc.f32 	%f12, [%rd23];
	add.s64 	%rd24, %rd2, %rd20;
	ld.global.nc.f32 	%f13, [%rd24];
	add.s64 	%rd25, %rd1, %rd20;
	ld.global.nc.f32 	%f14, [%rd25];
	mul.f32 	%f15, %f13, %f14;
	fma.rn.f32 	%f16, %f11, %f12, %f15;
	cvta.to.global.u64 	%rd26, %rd48;
	add.s64 	%rd27, %rd26, %rd20;
	st.global.f32 	[%rd27], %f16;
	add.s64 	%rd29, %rd21, %rd28;
	ld.global.nc.f32 	%f17, [%rd29];
	add.s64 	%rd30, %rd22, %rd28;
	ld.global.nc.f32 	%f18, [%rd30];
	mul.f32 	%f19, %f17, %f18;
	add.s64 	%rd31, %rd23, %rd28;
	ld.global.nc.f32 	%f20, [%rd31];
	add.s64 	%rd32, %rd24, %rd28;
	ld.global.nc.f32 	%f21, [%rd32];
	add.s64 	%rd33, %rd25, %rd28;
	ld.global.nc.f32 	%f22, [%rd33];
	mul.f32 	%f23, %f21, %f22;
	fma.rn.f32 	%f24, %f19, %f20, %f23;
	add.s64 	%rd34, %rd27, %rd28;
	st.global.f32 	[%rd34], %f24;
	add.s64 	%rd35, %rd29, %rd28;
	ld.global.nc.f32 	%f25, [%rd35];
	add.s64 	%rd36, %rd30, %rd28;
	ld.global.nc.f32 	%f26, [%rd36];
	mul.f32 	%f27, %f25, %f26;
	add.s64 	%rd37, %rd31, %rd28;
	ld.global.nc.f32 	%f28, [%rd37];
	add.s64 	%rd38, %rd32, %rd28;
	ld.global.nc.f32 	%f29, [%rd38];
	add.s64 	%rd39, %rd33, %rd28;
	ld.global.nc.f32 	%f30, [%rd39];
	mul.f32 	%f31, %f29, %f30;
	fma.rn.f32 	%f32, %f27, %f28, %f31;
	add.s64 	%rd40, %rd34, %rd28;
	st.global.f32 	[%rd40], %f32;
	add.s64 	%rd41, %rd35, %rd28;
	ld.global.nc.f32 	%f33, [%rd41];
	add.s64 	%rd42, %rd36, %rd28;
	ld.global.nc.f32 	%f34, [%rd42];
	mul.f32 	%f35, %f33, %f34;
	add.s64 	%rd43, %rd37, %rd28;
	ld.global.nc.f32 	%f36, [%rd43];
	add.s64 	%rd44, %rd38, %rd28;
	ld.global.nc.f32 	%f37, [%rd44];
	add.s64 	%rd45, %rd39, %rd28;
	ld.global.nc.f32 	%f38, [%rd45];
	mul.f32 	%f39, %f37, %f38;
	fma.rn.f32 	%f40, %f35, %f36, %f39;
	add.s64 	%rd46, %rd40, %rd28;
	st.global.f32 	[%rd46], %f40;
	add.s32 	%r29, %r26, %r29;
	setp.lt.s32 	%p6, %r29, %r12;
	@%p6 bra 	$L__BB5_6;
$L__BB5_7:
	ret;

}
	// .globl	_Z8sumHprodiPKfS0_S0_S0_S0_S0_S0_S0_S0_S0_S0_Pf
.visible .entry _Z8sumHprodiPKfS0_S0_S0_S0_S0_S0_S0_S0_S0_S0_Pf(
	.param .u32 _Z8sumHprodiPKfS0_S0_S0_S0_S0_S0_S0_S0_S0_S0_Pf_param_0,
	.param .u64 .ptr .align 1 _Z8sumHprodiPKfS0_S0_S0_S0_S0_S0_S0_S0_S0_S0_Pf_param_1,
	.param .u64 .ptr .align 1 _Z8sumHprodiPKfS0_S0_S0_S0_S0_S0_S0_S0_S0_S0_Pf_param_2,
	.param .u64 .ptr .align 1 _Z8sumHprodiPKfS0_S0_S0_S0_S0_S0_S0_S0_S0_S0_Pf_param_3,
	.param .u64 .ptr .align 1 _Z8sumHprodiPKfS0_S0_S0_S0_S0_S0_S0_S0_S0_S0_Pf_param_4,
	.param .u64 .ptr .align 1 _Z8sumHprodiPKfS0_S0_S0_S0_S0_S0_S0_S0_S0_S0_Pf_param_5,
	.param .u64 .ptr .align 1 _Z8sumHprodiPKfS0_S0_S0_S0_S0_S0_S0_S0_S0_S0_Pf_param_6,
	.param .u64 .ptr .align 1 _Z8sumHprodiPKfS0_S0_S0_S0_S0_S0_S0_S0_S0_S0_Pf_param_7,
	.param .u64 .ptr .align 1 _Z8sumHprodiPKfS0_S0_S0_S0_S0_S0_S0_S0_S0_S0_Pf_param_8,
	.param .u64 .ptr .align 1 _Z8sumHprodiPKfS0_S0_S0_S0_S0_S0_S0_S0_S0_S0_Pf_param_9,
	.param .u64 .ptr .align 1 _Z8sumHprodiPKfS0_S0_S0_S0_S0_S0_S0_S0_S0_S0_Pf_param_10,
	.param .u64 .ptr .align 1 _Z8sumHprodiPKfS0_S0_S0_S0_S0_S0_S0_S0_S0_S0_Pf_param_11,
	.param .u64 .ptr .align 1 _Z8sumHprodiPKfS0_S0_S0_S0_S0_S0_S0_S0_S0_S0_Pf_param_12
)
{
	.reg .pred 	%p<3>;
	.reg .b32 	%r<11>;
	.reg .b32 	%f<18>;
	.reg .b64 	%rd<40>;

	ld.param.u32 	%r6, [_Z8sumHprodiPKfS0_S0_S0_S0_S0_S0_S0_S0_S0_S0_Pf_param_0];
	ld.param.u64 	%rd15, [_Z8sumHprodiPKfS0_S0_S0_S0_S0_S0_S0_S0_S0_S0_Pf_param_3];
	ld.param.u64 	%rd16, [_Z8sumHprodiPKfS0_S0_S0_S0_S0_S0_S0_S0_S0_S0_Pf_param_4];
	ld.param.u64 	%rd17, [_Z8sumHprodiPKfS0_S0_S0_S0_S0_S0_S0_S0_S0_S0_Pf_param_5];
	ld.param.u64 	%rd18, [_Z8sumHprodiPKfS0_S0_S0_S0_S0_S0_S0_S0_S0_S0_Pf_param_6];
	ld.param.u64 	%rd19, [_Z8sumHprodiPKfS0_S0_S0_S0_S0_S0_S0_S0_S0_S0_Pf_param_7];
	ld.param.u64 	%rd20, [_Z8sumHprodiPKfS0_S0_S0_S0_S0_S0_S0_S0_S0_S0_Pf_param_8];
	ld.param.u64 	%rd21, [_Z8sumHprodiPKfS0_S0_S0_S0_S0_S0_S0_S0_S0_S0_Pf_param_9];
	ld.param.u64 	%rd22, [_Z8sumHprodiPKfS0_S0_S0_S0_S0_S0_S0_S0_S0_S0_Pf_param_10];
	ld.param.u64 	%rd23, [_Z8sumHprodiPKfS0_S0_S0_S0_S0_S0_S0_S0_S0_S0_Pf_param_11];
	ld.param.u64 	%rd24, [_Z8sumHprodiPKfS0_S0_S0_S0_S0_S0_S0_S0_S0_S0_Pf_param_12];
	mov.u32 	%r1, %ntid.x;
	mov.u32 	%r7, %ctaid.x;
	mov.u32 	%r8, %tid.x;
	mad.lo.s32 	%r10, %r7, %r1, %r8;
	setp.ge.s32 	%p1, %r10, %r6;
	@%p1 bra 	$L__BB6_3;
	ld.param.u64 	%rd39, [_Z8sumHprodiPKfS0_S0_S0_S0_S0_S0_S0_S0_S0_S0_Pf_param_2];
	ld.param.u64 	%rd38, [_Z8sumHprodiPKfS0_S0_S0_S0_S0_S0_S0_S0_S0_S0_Pf_param_1];
	mov.u32 	%r9, %nctaid.x;
	mul.lo.s32 	%r3, %r1, %r9;
	cvta.to.global.u64 	%rd1, %rd38;
	cvta.to.global.u64 	%rd2, %rd39;
	cvta.to.global.u64 	%rd3, %rd15;
	cvta.to.global.u64 	%rd4, %rd16;
	cvta.to.global.u64 	%rd5, %rd17;
	cvta.to.global.u64 	%rd6, %rd18;
	cvta.to.global.u64 	%rd7, %rd19;
	cvta.to.global.u64 	%rd8, %rd20;
	cvta.to.global.u64 	%rd9, %rd21;
	cvta.to.global.u64 	%rd10, %rd22;
	cvta.to.global.u64 	%rd11, %rd23;
	cvta.to.global.u64 	%rd12, %rd24;
$L__BB6_2:
	mul.wide.s32 	%rd25, %r10, 4;
	add.s64 	%rd26, %rd1, %rd25;
	ld.global.nc.f32 	%f1, [%rd26];
	add.s64 	%rd27, %rd2, %rd25;
	ld.global.nc.f32 	%f2, [%rd27];
	mul.f32 	%f3, %f1, %f2;
	add.s64 	%rd28, %rd3, %rd25;
	ld.global.nc.f32 	%f4, [%rd28];
	add.s64 	%rd29, %rd4, %rd25;
	ld.global.nc.f32 	%f5, [%rd29];
	add.s64 	%rd30, %rd5, %rd25;
	ld.global.nc.f32 	%f6, [%rd30];
	mul.f32 	%f7, %f5, %f6;
	fma.rn.f32 	%f8, %f3, %f4, %f7;
	add.s64 	%rd31, %rd6, %rd25;
	ld.global.nc.f32 	%f9, [%rd31];
	add.s64 	%rd32, %rd7, %rd25;
	ld.global.nc.f32 	%f10, [%rd32];
	fma.rn.f32 	%f11, %f9, %f10, %f8;
	add.s64 	%rd33, %rd8, %rd25;
	ld.global.nc.f32 	%f12, [%rd33];
	add.s64 	%rd34, %rd9, %rd25;
	ld.global.nc.f32 	%f13, [%rd34];
	fma.rn.f32 	%f14, %f12, %f13, %f11;
	add.s64 	%rd35, %rd10, %rd25;
	ld.global.nc.f32 	%f15, [%rd35];
	add.s64 	%rd36, %rd11, %rd25;
	ld.global.nc.f32 	%f16, [%rd36];
	fma.rn.f32 	%f17, %f15, %f16, %f14;
	add.s64 	%rd37, %rd12, %rd25;
	st.global.f32 	[%rd37], %f17;
	add.s32 	%r10, %r10, %r3;
	setp.lt.s32 	%p2, %r10, %r6;
	@%p2 bra 	$L__BB6_2;
$L__BB6_3:
	ret;

}
	// .globl	_Z15hadamardProductiPKfS0_Pf
.visible .entry _Z15hadamardProductiPKfS0_Pf(
	.param .u32 _Z15hadamardProductiPKfS0_Pf_param_0,
	.param .u64 .ptr .align 1 _Z15hadamardProductiPKfS0_Pf_param_1,
	.param .u64 .ptr .align 1 _Z15hadamardProductiPKfS0_Pf_param_2,
	.param .u64 .ptr .align 1 _Z15hadamardProductiPKfS0_Pf_param_3
)
{
	.reg .pred 	%p<7>;
	.reg .b32 	%r<31>;
	.reg .b32 	%f<16>;
	.reg .b64 	%rd<25>;

	ld.param.u32 	%r12, [_Z15hadamardProductiPKfS0_Pf_param_0];
	ld.param.u64 	%rd4, [_Z15hadamardProductiPKfS0_Pf_param_1];
	ld.param.u64 	%rd5, [_Z15hadamardProductiPKfS0_Pf_param_2];
	ld.param.u64 	%rd6, [_Z15hadamardProductiPKfS0_Pf_param_3];
	cvta.to.global.u64 	%rd1, %rd6;
	cvta.to.global.u64 	%rd2, %rd5;
	cvta.to.global.u64 	%rd3, %rd4;
	mov.u32 	%r13, %ntid.x;
	mov.u32 	%r14, %nctaid.x;
	mul.lo.s32 	%r1, %r13, %r14;
	mov.u32 	%r15, %ctaid.x;
	mov.u32 	%r16, %tid.x;
	mad.lo.s32 	%r29, %r15, %r13, %r16;
	setp.ge.s32 	%p1, %r29, %r12;
	@%p1 bra 	$L__BB7_7;
	add.s32 	%r17, %r29, %r1;
	max.s32 	%r18, %r12, %r17;
	setp.lt.s32 	%p2, %r17, %r12;
	selp.u32 	%r19, 1, 0, %p2;
	add.s32 	%r20, %r17, %r19;
	sub.s32 	%r21, %r18, %r20;
	div.u32 	%r22, %r21, %r1;
	add.s32 	%r3, %r22, %r19;
	and.b32  	%r23, %r3, 3;
	setp.eq.s32 	%p3, %r23, 3;
	@%p3 bra 	$L__BB7_4;
	add.s32 	%r24, %r3, 1;
	and.b32  	%r25, %r24, 3;
	neg.s32 	%r27, %r25;
$L__BB7_3:
	.pragma "nounroll";
	mul.wide.s32 	%rd7, %r29, 4;
	add.s64 	%rd8, %rd1, %rd7;
	add.s64 	%rd9, %rd2, %rd7;
	add.s64 	%rd10, %rd3, %rd7;
	ld.global.nc.f32 	%f1, [%rd10];
	ld.global.nc.f32 	%f2, [%rd9];
	mul.f32 	%f3, %f1, %f2;
	st.global.f32 	[%rd8], %f3;
	add.s32 	%r29, %r29, %r1;
	add.s32 	%r27, %r27, 1;
	setp.ne.s32 	%p4, %r27, 0;
	@%p4 bra 	$L__BB7_3;
$L__BB7_4:
	setp.lt.u32 	%p5, %r3, 3;
	@%p5 bra 	$L__BB7_7;
	mul.wide.s32 	%rd15, %r1, 4;
	shl.b32 	%r26, %r1, 2;
$L__BB7_6:
	mul.wide.s32 	%rd11, %r29, 4;
	add.s64 	%rd12, %rd3, %rd11;
	ld.global.nc.f32 	%f4, [%rd12];
	add.s64 	%rd13, %rd2, %rd11;
	ld.global.nc.f32 	%f5, [%rd13];
	mul.f32 	%f6, %f4, %f5;
	add.s64 	%rd14, %rd1, %rd11;
	st.global.f32 	[%rd14], %f6;
	add.s64 	%rd16, %rd12, %rd15;
	ld.global.nc.f32 	%f7, [%rd16];
	add.s64 	%rd17, %rd13, %rd15;
	ld.global.nc.f32 	%f8, [%rd17];
	mul.f32 	%f9, %f7, %f8;
	add.s64 	%rd18, %rd14, %rd15;
	st.global.f32 	[%rd18], %f9;
	add.s64 	%rd19, %rd16, %rd15;
	ld.global.nc.f32 	%f10, [%rd19];
	add.s64 	%rd20, %rd17, %rd15;
	ld.global.nc.f32 	%f11, [%rd20];
	mul.f32 	%f12, %f10, %f11;
	add.s64 	%rd21, %rd18, %rd15;
	st.global.f32 	[%rd21], %f12;
	add.s64 	%rd22, %rd19, %rd15;
	ld.global.nc.f32 	%f13, [%rd22];
	add.s64 	%rd23, %rd20, %rd15;
	ld.global.nc.f32 	%f14, [%rd23];
	mul.f32 	%f15, %f13, %f14;
	add.s64 	%rd24, %rd21, %rd15;
	st.global.f32 	[%rd24], %f15;
	add.s32 	%r29, %r26, %r29;
	setp.lt.s32 	%p6, %r29, %r12;
	@%p6 bra 	$L__BB7_6;
$L__BB7_7:
	ret;

}
	// .globl	_Z15hadamardProductiPKfS0_S0_Pf
.visible .entry _Z15hadamardProductiPKfS0_S0_Pf(
	.param .u32 _Z15hadamardProductiPKfS0_S0_Pf_param_0,
	.param .u64 .ptr .align 1 _Z15hadamardProductiPKfS0_S0_Pf_param_1,
	.param .u64 .ptr .align 1 _Z15hadamardProductiPKfS0_S0_Pf_param_2,
	.param .u64 .ptr .align 1 _Z15hadamardProductiPKfS0_S0_Pf_param_3,
	.param .u64 .ptr .align 1 _Z15hadamardProductiPKfS0_S0_Pf_param_4
)
{
	.reg .pred 	%p<7>;
	.reg .b32 	%r<31>;
	.reg .b32 	%f<26>;
	.reg .b64 	%rd<32>;

	ld.param.u32 	%r12, [_Z15hadamardProductiPKfS0_S0_Pf_param_0];
	ld.param.u64 	%rd5, [_Z15hadamardProductiPKfS0_S0_Pf_param_1];
	ld.param.u64 	%rd6, [_Z15hadamardProductiPKfS0_S0_Pf_param_2];
	ld.param.u64 	%rd7, [_Z15hadamardProductiPKfS0_S0_Pf_param_3];
	ld.param.u64 	%rd8, [_Z15hadamardProductiPKfS0_S0_Pf_param_4];
	cvta.to.global.u64 	%rd1, %rd8;
	cvta.to.global.u64 	%rd2, %rd7;
	cvta.to.global.u64 	%rd3, %rd6;
	cvta.to.global.u64 	%rd4, %rd5;
	mov.u32 	%r13, %ntid.x;
	mov.u32 	%r14, %nctaid.x;
	mul.lo.s32 	%r1, %r13, %r14;
	mov.u32 	%r15, %ctaid.x;
	mov.u32 	%r16, %tid.x;
	mad.lo.s32 	%r29, %r15, %r13, %r16;
	setp.ge.s32 	%p1, %r29, %r12;
	@%p1 bra 	$L__BB8_7;
	add.s32 	%r17, %r29, %r1;
	max.s32 	%r18, %r12, %r17;
	setp.lt.s32 	%p2, %r17, %r12;
	selp.u32 	%r19, 1, 0, %p2;
	add.s32 	%r20, %r17, %r19;
	sub.s32 	%r21, %r18, %r20;
	div.u32 	%r22, %r21, %r1;
	add.s32 	%r3, %r22, %r19;
	and.b32  	%r23, %r3, 3;
	setp.eq.s32 	%p3, %r23, 3;
	@%p3 bra 	$L__BB8_4;
	add.s32 	%r24, %r3, 1;
	and.b32  	%r25, %r24, 3;
	neg.s32 	%r27, %r25;
$L__BB8_3:
	.pragma "nounroll";
	mul.wide.s32 	%rd9, %r29, 4;
	add.s64 	%rd10, %rd1, %rd9;
	add.s64 	%rd11, %rd2, %rd9;
	add.s64 	%rd12, %rd3, %rd9;
	add.s64 	%rd13, %rd4, %rd9;
	ld.global.nc.f32 	%f1, [%rd13];
	ld.global.nc.f32 	%f2, [%rd12];
	mul.f32 	%f3, %f1, %f2;
	ld.global.nc.f32 	%f4, [%rd11];
	mul.f32 	%f5, %f3, %f4;
	st.global.f32 	[%rd10], %f5;
	add.s32 	%r29, %r29, %r1;
	add.s32 	%r27, %r27, 1;
	setp.ne.s32 	%p4, %r27, 0;
	@%p4 bra 	$L__BB8_3;
$L__BB8_4:
	setp.lt.u32 	%p5, %r3, 3;
	@%p5 bra 	$L__BB8_7;
	mul.wide.s32 	%rd19, %r1, 4;
	shl.b32 	%r26, %r1, 2;
$L__BB8_6:
	mul.wide.s32 	%rd14, %r29, 4;
	add.s64 	%rd15, %rd4, %rd14;
	ld.global.nc.f32 	%f6, [%rd15];
	add.s64 	%rd16, %rd3, %rd14;
	ld.global.nc.f32 	%f7, [%rd16];
	mul.f32 	%f8, %f6, %f7;
	add.s64 	%rd17, %rd2, %rd14;
	ld.global.nc.f32 	%f9, [%rd17];
	mul.f32 	%f10, %f8, %f9;
	add.s64 	%rd18, %rd1, %rd14;
	st.global.f32 	[%rd18], %f10;
	add.s64 	%rd20, %rd15, %rd19;
	ld.global.nc.f32 	%f11, [%rd20];
	add.s64 	%rd21, %rd16, %rd19;
	ld.global.nc.f32 	%f12, [%rd21];
	mul.f32 	%f13, %f11, %f12;
	add.s64 	%rd22, %rd17, %rd19;
	ld.global.nc.f32 	%f14, [%rd22];
	mul.f32 	%f15, %f13, %f14;
	add.s64 	%rd23, %rd18, %rd19;
	st.global.f32 	[%rd23], %f15;
	add.s64 	%rd24, %rd20, %rd19;
	ld.global.nc.f32 	%f16, [%rd24];
	add.s64 	%rd25, %rd21, %rd19;
	ld.global.nc.f32 	%f17, [%rd25];
	mul.f32 	%f18, %f16, %f17;
	add.s64 	%rd26, %rd22, %rd19;
	ld.global.nc.f32 	%f19, [%rd26];
	mul.f32 	%f20, %f18, %f19;
	add.s64 	%rd27, %rd23, %rd19;
	st.global.f32 	[%rd27], %f20;
	add.s64 	%rd28, %rd24, %rd19;
	ld.global.nc.f32 	%f21, [%rd28];
	add.s64 	%rd29, %rd25, %rd19;
	ld.global.nc.f32 	%f22, [%rd29];
	mul.f32 	%f23, %f21, %f22;
	add.s64 	%rd30, %rd26, %rd19;
	ld.global.nc.f32 	%f24, [%rd30];
	mul.f32 	%f25, %f23, %f24;
	add.s64 	%rd31, %rd27, %rd19;
	st.global.f32 	[%rd31], %f25;
	add.s32 	%r29, %r26, %r29;
	setp.lt.s32 	%p6, %r29, %r12;
	@%p6 bra 	$L__BB8_6;
$L__BB8_7:
	ret;

}
	// .globl	_Z18addHadamardProductiPKfS0_fPf
.visible .entry _Z18addHadamardProductiPKfS0_fPf(
	.param .u32 _Z18addHadamardProductiPKfS0_fPf_param_0,
	.param .u64 .ptr .align 1 _Z18addHadamardProductiPKfS0_fPf_param_1,
	.param .u64 .ptr .align 1 _Z18addHadamardProductiPKfS0_fPf_param_2,
	.param .f32 _Z18addHadamardProductiPKfS0_fPf_param_3,
	.param .u64 .ptr .align 1 _Z18addHadamardProductiPKfS0_fPf_param_4
)
{
	.reg .pred 	%p<7>;
	.reg .b32 	%r<31>;
	.reg .b32 	%f<27>;
	.reg .b64 	%rd<25>;

	ld.param.u32 	%r12, [_Z18addHadamardProductiPKfS0_fPf_param_0];
	ld.param.u64 	%rd4, [_Z18addHadamardProductiPKfS0_fPf_param_1];
	ld.param.u64 	%rd5, [_Z18addHadamardProductiPKfS0_fPf_param_2];
	ld.param.f32 	%f1, [_Z18addHadamardProductiPKfS0_fPf_param_3];
	ld.param.u64 	%rd6, [_Z18addHadamardProductiPKfS0_fPf_param_4];
	cvta.to.global.u64 	%rd1, %rd6;
	cvta.to.global.u64 	%rd2, %rd5;
	cvta.to.global.u64 	%rd3, %rd4;
	mov.u32 	%r13, %ntid.x;
	mov.u32 	%r14, %nctaid.x;
	mul.lo.s32 	%r1, %r13, %r14;
	mov.u32 	%r15, %ctaid.x;
	mov.u32 	%r16, %tid.x;
	mad.lo.s32 	%r29, %r15, %r13, %r16;
	setp.ge.s32 	%p1, %r29, %r12;
	@%p1 bra 	$L__BB9_7;
	add.s32 	%r17, %r29, %r1;
	max.s32 	%r18, %r12, %r17;
	setp.lt.s32 	%p2, %r17, %r12;
	selp.u32 	%r19, 1, 0, %p2;
	add.s32 	%r20, %r17, %r19;
	sub.s32 	%r21, %r18, %r20;
	div.u32 	%r22, %r21, %r1;
	add.s32 	%r3, %r22, %r19;
	and.b32  	%r23, %r3, 3;
	setp.eq.s32 	%p3, %r23, 3;
	@%p3 bra 	$L__BB9_4;
	add.s32 	%r24, %r3, 1;
	and.b32  	%r25, %r24, 3;
	neg.s32 	%r27, %r25;
$L__BB9_3:
	.pragma "nounroll";
	mul.wide.s32 	%rd7, %r29, 4;
	add.s64 	%rd8, %rd1, %rd7;
	add.s64 	%rd9, %rd2, %rd7;
	add.s64 	%rd10, %rd3, %rd7;
	ld.global.nc.f32 	%f2, [%rd10];
	ld.global.nc.f32 	%f3, [%rd9];
	ld.global.f32 	%f4, [%rd8];
	mul.f32 	%f5, %f1, %f4;
	fma.rn.f32 	%f6, %f2, %f3, %f5;
	st.global.f32 	[%rd8], %f6;
	add.s32 	%r29, %r29, %r1;
	add.s32 	%r27, %r27, 1;
	setp.ne.s32 	%p4, %r27, 0;
	@%p4 bra 	$L__BB9_3;
$L__BB9_4:
	setp.lt.u32 	%p5, %r3, 3;
	@%p5 bra 	$L__BB9_7;
	mul.wide.s32 	%rd15, %r1, 4;
	shl.b32 	%r26, %r1, 2;
$L__BB9_6:
	mul.wide.s32 	%rd11, %r29, 4;
	add.s64 	%rd12, %rd3, %rd11;
	ld.global.nc.f32 	%f7, [%rd12];
	add.s64 	%rd13, %rd2, %rd11;
	ld.global.nc.f32 	%f8, [%rd13];
	add.s64 	%rd14, %rd1, %rd11;
	ld.global.f32 	%f9, [%rd14];
	mul.f32 	%f10, %f1, %f9;
	fma.rn.f32 	%f11, %f7, %f8, %f10;
	st.global.f32 	[%rd14], %f11;
	add.s64 	%rd16, %rd12, %rd15;
	ld.global.nc.f32 	%f12, [%rd16];
	add.s64 	%rd17, %rd13, %rd15;
	ld.global.nc.f32 	%f13, [%rd17];
	add.s64 	%rd18, %rd14, %rd15;
	ld.global.f32 	%f14, [%rd18];
	mul.f32 	%f15, %f1, %f14;
	fma.rn.f32 	%f16, %f12, %f13, %f15;
	st.global.f32 	[%rd18], %f16;
	add.s64 	%rd19, %rd16, %rd15;
	ld.global.nc.f32 	%f17, [%rd19];
	add.s64 	%rd20, %rd17, %rd15;
	ld.global.nc.f32 	%f18, [%rd20];
	add.s64 	%rd21, %rd18, %rd15;
	ld.global.f32 	%f19, [%rd21];
	mul.f32 	%f20, %f1, %f19;
	fma.rn.f32 	%f21, %f17, %f18, %f20;
	st.global.f32 	[%rd21], %f21;
	add.s64 	%rd22, %rd19, %rd15;
	ld.global.nc.f32 	%f22, [%rd22];
	add.s64 	%rd23, %rd20, %rd15;
	ld.global.nc.f32 	%f23, [%rd23];
	add.s64 	%rd24, %rd21, %rd15;
	ld.global.f32 	%f24, [%rd24];
	mul.f32 	%f25, %f1, %f24;
	fma.rn.f32 	%f26, %f22, %f23, %f25;
	st.global.f32 	[%rd24], %f26;
	add.s32 	%r29, %r26, %r29;
	setp.lt.s32 	%p6, %r29, %r12;
	@%p6 bra 	$L__BB9_6;
$L__BB9_7:
	ret;

}
	// .globl	_Z16slicedInplaceAddiifPKfPKiPf
.visible .entry _Z16slicedInplaceAddiifPKfPKiPf(
	.param .u32 _Z16slicedInplaceAddiifPKfPKiPf_param_0,
	.param .u32 _Z16slicedInplaceAddiifPKfPKiPf_param_1,
	.param .f32 _Z16slicedInplaceAddiifPKfPKiPf_param_2,
	.param .u64 .ptr .align 1 _Z16slicedInplaceAddiifPKfPKiPf_param_3,
	.param .u64 .ptr .align 1 _Z16slicedInplaceAddiifPKfPKiPf_param_4,
	.param .u64 .ptr .align 1 _Z16slicedInplaceAddiifPKfPKiPf_param_5
)
{
	.reg .pred 	%p<7>;
	.reg .b32 	%r<60>;
	.reg .b32 	%f<17>;
	.reg .b64 	%rd<35>;

	ld.param.u32 	%r13, [_Z16slicedInplaceAddiifPKfPKiPf_param_0];
	ld.param.u32 	%r14, [_Z16slicedInplaceAddiifPKfPKiPf_param_1];
	ld.param.f32 	%f1, [_Z16slicedInplaceAddiifPKfPKiPf_param_2];
	ld.param.u64 	%rd4, [_Z16slicedInplaceAddiifPKfPKiPf_param_3];
	ld.param.u64 	%rd5, [_Z16slicedInplaceAddiifPKfPKiPf_param_4];
	ld.param.u64 	%rd6, [_Z16slicedInplaceAddiifPKfPKiPf_param_5];
	cvta.to.global.u64 	%rd1, %rd6;
	cvta.to.global.u64 	%rd2, %rd4;
	cvta.to.global.u64 	%rd3, %rd5;
	mov.u32 	%r15, %ntid.x;
	mov.u32 	%r16, %nctaid.x;
	mul.lo.s32 	%r1, %r15, %r16;
	mov.u32 	%r17, %ctaid.x;
	mov.u32 	%r18, %tid.x;
	mad.lo.s32 	%r58, %r17, %r15, %r18;
	mul.lo.s32 	%r3, %r14, %r13;
	setp.ge.s32 	%p1, %r58, %r3;
	@%p1 bra 	$L__BB10_7;
	add.s32 	%r19, %r58, %r1;
	max.s32 	%r20, %r3, %r19;
	setp.lt.s32 	%p2, %r19, %r3;
	selp.u32 	%r21, 1, 0, %p2;
	add.s32 	%r22, %r19, %r21;
	sub.s32 	%r23, %r20, %r22;
	div.u32 	%r24, %r23, %r1;
	add.s32 	%r4, %r24, %r21;
	and.b32  	%r25, %r4, 3;
	setp.eq.s32 	%p3, %r25, 3;
	@%p3 bra 	$L__BB10_4;
	add.s32 	%r26, %r4, 1;
	and.b32  	%r27, %r26, 3;
	neg.s32 	%r56, %r27;
$L__BB10_3:
	.pragma "nounroll";
	mul.wide.s32 	%rd7, %r58, 4;
	add.s64 	%rd8, %rd2, %rd7;
	div.s32 	%r28, %r58, %r13;
	mul.lo.s32 	%r29, %r28, %r13;
	sub.s32 	%r30, %r58, %r29;
	mul.wide.s32 	%rd9, %r28, 4;
	add.s64 	%rd10, %rd3, %rd9;
	ld.global.nc.u32 	%r31, [%rd10];
	mad.lo.s32 	%r32, %r31, %r13, %r30;
	mul.wide.s32 	%rd11, %r32, 4;
	add.s64 	%rd12, %rd1, %rd11;
	ld.global.nc.f32 	%f2, [%rd8];
	mul.f32 	%f3, %f1, %f2;
	atom.global.add.f32 	%f4, [%rd12], %f3;
	add.s32 	%r58, %r58, %r1;
	add.s32 	%r56, %r56, 1;
	setp.ne.s32 	%p4, %r56, 0;
	@%p4 bra 	$L__BB10_3;
$L__BB10_4:
	setp.lt.u32 	%p5, %r4, 3;
	@%p5 bra 	$L__BB10_7;
	mul.wide.s32 	%rd23, %r1, 4;
$L__BB10_6:
	div.s32 	%r33, %r58, %r13;
	mul.lo.s32 	%r34, %r33, %r13;
	sub.s32 	%r35, %r58, %r34;
	mul.wide.s32 	%rd13, %r33, 4;
	add.s64 	%rd14, %rd3, %rd13;
	ld.global.nc.u32 	%r36, [%rd14];
	mad.lo.s32 	%r37, %r36, %r13, %r35;
	mul.wide.s32 	%rd15, %r37, 4;
	add.s64 	%rd16, %rd1, %rd15;
	mul.wide.s32 	%rd17, %r58, 4;
	add.s64 	%rd18, %rd2, %rd17;
	ld.global.nc.f32 	%f5, [%rd18];
	mul.f32 	%f6, %f1, %f5;
	atom.global.add.f32 	%f7, [%rd16], %f6;
	add.s32 	%r38, %r58, %r1;
	div.s32 	%r39, %r38, %r13;
	mul.lo.s32 	%r40, %r39, %r13;
	sub.s32 	%r41, %r38, %r40;
	mul.wide.s32 	%rd19, %r39, 4;
	add.s64 	%rd20, %rd3, %rd19;
	ld.global.nc.u32 	%r42, [%rd20];
	mad.lo.s32 	%r43, %r42, %r13, %r41;
	mul.wide.s32 	%rd21, %r43, 4;
	add.s64 	%rd22, %rd1, %rd21;
	add.s64 	%rd24, %rd18, %rd23;
	ld.global.nc.f32 	%f8, [%rd24];
	mul.f32 	%f9, %f1, %f8;
	atom.global.add.f32 	%f10, [%rd22], %f9;
	add.s32 	%r44, %r38, %r1;
	div.s32 	%r45, %r44, %r13;
	mul.lo.s32 	%r46, %r45, %r13;
	sub.s32 	%r47, %r44, %r46;
	mul.wide.s32 	%rd25, %r45, 4;
	add.s64 	%rd26, %rd3, %rd25;
	ld.global.nc.u32 	%r48, [%rd26];
	mad.lo.s32 	%r49, %r48, %r13, %r47;
	mul.wide.s32 	%rd27, %r49, 4;
	add.s64 	%rd28, %rd1, %rd27;
	add.s64 	%rd29, %rd24, %rd23;
	ld.global.nc.f32 	%f11, [%rd29];
	mul.f32 	%f12, %f1, %f11;
	atom.global.add.f32 	%f13, [%rd28], %f12;
	add.s32 	%r50, %r44, %r1;
	div.s32 	%r51, %r50, %r13;
	mul.lo.s32 	%r52, %r51, %r13;
	sub.s32 	%r53, %r50, %r52;
	mul.wide.s32 	%rd30, %r51, 4;
	add.s64 	%rd31, %rd3, %rd30;
	ld.global.nc.u32 	%r54, [%rd31];
	mad.lo.s32 	%r55, %r54, %r13, %r53;
	mul.wide.s32 	%rd32, %r55, 4;
	add.s64 	%rd33, %rd1, %rd32;
	add.s64 	%rd34, %rd29, %rd23;
	ld.global.nc.f32 	%f14, [%rd34];
	mul.f32 	%f15, %f1, %f14;
	atom.global.add.f32 	%f16, [%rd33], %f15;
	add.s32 	%r58, %r50, %r1;
	setp.lt.s32 	%p6, %r58, %r3;
	@%p6 bra 	$L__BB10_6;
$L__BB10_7:
	ret;

}
	// .globl	_Z3sumiPKfS0_S0_S0_Pf
.visible .entry _Z3sumiPKfS0_S0_S0_Pf(
	.param .u32 _Z3sumiPKfS0_S0_S0_Pf_param_0,
	.param .u64 .ptr .align 1 _Z3sumiPKfS0_S0_S0_Pf_param_1,
	.param .u64 .ptr .align 1 _Z3sumiPKfS0_S0_S0_Pf_param_2,
	.param .u64 .ptr .align 1 _Z3sumiPKfS0_S0_S0_Pf_param_3,
	.param .u64 .ptr .align 1 _Z3sumiPKfS0_S0_S0_Pf_param_4,
	.param .u64 .ptr .align 1 _Z3sumiPKfS0_S0_S0_Pf_param_5
)
{
	.reg .pred 	%p<7>;
	.reg .b32 	%r<31>;
	.reg .b32 	%f<36>;
	.reg .b64 	%rd<39>;

	ld.param.u32 	%r12, [_Z3sumiPKfS0_S0_S0_Pf_param_0];
	ld.param.u64 	%rd6, [_Z3sumiPKfS0_S0_S0_Pf_param_1];
	ld.param.u64 	%rd7, [_Z3sumiPKfS0_S0_S0_Pf_param_2];
	ld.param.u64 	%rd8, [_Z3sumiPKfS0_S0_S0_Pf_param_3];
	ld.param.u64 	%rd9, [_Z3sumiPKfS0_S0_S0_Pf_param_4];
	ld.param.u64 	%rd10, [_Z3sumiPKfS0_S0_S0_Pf_param_5];
	cvta.to.global.u64 	%rd1, %rd10;
	cvta.to.global.u64 	%rd2, %rd9;
	cvta.to.global.u64 	%rd3, %rd8;
	cvta.to.global.u64 	%rd4, %rd7;
	cvta.to.global.u64 	%rd5, %rd6;
	mov.u32 	%r13, %ntid.x;
	mov.u32 	%r14, %nctaid.x;
	mul.lo.s32 	%r1, %r13, %r14;
	mov.u32 	%r15, %ctaid.x;
	mov.u32 	%r16, %tid.x;
	mad.lo.s32 	%r29, %r15, %r13, %r16;
	setp.ge.s32 	%p1, %r29, %r12;
	@%p1 bra 	$L__BB11_7;
	add.s32 	%r17, %r29, %r1;
	max.s32 	%r18, %r12, %r17;
	setp.lt.s32 	%p2, %r17, %r12;
	selp.u32 	%r19, 1, 0, %p2;
	add.s32 	%r20, %r17, %r19;
	sub.s32 	%r21, %r18, %r20;
	div.u32 	%r22, %r21, %r1;
	add.s32 	%r3, %r22, %r19;
	and.b32  	%r23, %r3, 3;
	setp.eq.s32 	%p3, %r23, 3;
	@%p3 bra 	$L__BB11_4;
	add.s32 	%r24, %r3, 1;
	and.b32  	%r25, %r24, 3;
	neg.s32 	%r27, %r25;
$L__BB11_3:
	.pragma "nounroll";
	mul.wide.s32 	%rd11, %r29, 4;
	add.s64 	%rd12, %rd1, %rd11;
	add.s64 	%rd13, %rd2, %rd11;
	add.s64 	%rd14, %rd3, %rd11;
	add.s64 	%rd15, %rd4, %rd11;
	add.s64 	%rd16, %rd5, %rd11;
	ld.global.nc.f32 	%f1, [%rd16];
	ld.global.nc.f32 	%f2, [%rd15];
	add.f32 	%f3, %f1, %f2;
	ld.global.nc.f32 	%f4, [%rd14];
	add.f32 	%f5, %f3, %f4;
	ld.global.nc.f32 	%f6, [%rd13];
	add.f32 	%f7, %f5, %f6;
	st.global.f32 	[%rd12], %f7;
	add.s32 	%r29, %r29, %r1;
	add.s32 	%r27, %r27, 1;
	setp.ne.s32 	%p4, %r27, 0;
	@%p4 bra 	$L__BB11_3;
$L__BB11_4:
	setp.lt.u32 	%p5, %r3, 3;
	@%p5 bra 	$L__BB11_7;
	mul.wide.s32 	%rd23, %r1, 4;
	shl.b32 	%r26, %r1, 2;
$L__BB11_6:
	mul.wide.s32 	%rd17, %r29, 4;
	add.s64 	%rd18, %rd5, %rd17;
	ld.global.nc.f32 	%f8, [%rd18];
	add.s64 	%rd19, %rd4, %rd17;
	ld.global.nc.f32 	%f9, [%rd19];
	add.f32 	%f10, %f8, %f9;
	add.s64 	%rd20, %rd3, %rd17;
	ld.global.nc.f32 	%f11, [%rd20];
	add.f32 	%f12, %f10, %f11;
	add.s64 	%rd21, %rd2, %rd17;
	ld.global.nc.f32 	%f13, [%rd21];
	add.f32 	%f14, %f12, %f13;
	add.s64 	%rd22, %rd1, %rd17;
	st.global.f32 	[%rd22], %f14;
	add.s64 	%rd24, %rd18, %rd23;
	ld.global.nc.f32 	%f15, [%rd24];
	add.s64 	%rd25, %rd19, %rd23;
	ld.global.nc.f32 	%f16, [%rd25];
	add.f32 	%f17, %f15, %f16;
	add.s64 	%rd26, %rd20, %rd23;
	ld.global.nc.f32 	%f18, [%rd26];
	add.f32 	%f19, %f17, %f18;
	add.s64 	%rd27, %rd21, %rd23;
	ld.global.nc.f32 	%f20, [%rd27];
	add.f32 	%f21, %f19, %f20;
	add.s64 	%rd28, %rd22, %rd23;
	st.global.f32 	[%rd28], %f21;
	add.s64 	%rd29, %rd24, %rd23;
	ld.global.nc.f32 	%f22, [%rd29];
	add.s64 	%rd30, %rd25, %rd23;
	ld.global.nc.f32 	%f23, [%rd30];
	add.f32 	%f24, %f22, %f23;
	add.s64 	%rd31, %rd26, %rd23;
	ld.global.nc.f32 	%f25, [%rd31];
	add.f32 	%f26, %f24, %f25;
	add.s64 	%rd32, %rd27, %rd23;
	ld.global.nc.f32 	%f27, [%rd32];
	add.f32 	%f28, %f26, %f27;
	add.s64 	%rd33, %rd28, %rd23;
	st.global.f32 	[%rd33], %f28;
	add.s64 	%rd34, %rd29, %rd23;
	ld.global.nc.f32 	%f29, [%rd34];
	add.s64 	%rd35, %rd30, %rd23;
	ld.global.nc.f32 	%f30, [%rd35];
	add.f32 	%f31, %f29, %f30;
	add.s64 	%rd36, %rd31, %rd23;
	ld.global.nc.f32 	%f32, [%rd36];
	add.f32 	%f33, %f31, %f32;
	add.s64 	%rd37, %rd32, %rd23;
	ld.global.nc.f32 	%f34, [%rd37];
	add.f32 	%f35, %f33, %f34;
	add.s64 	%rd38, %rd33, %rd23;
	st.global.f32 	[%rd38], %f35;
	add.s32 	%r29, %r26, %r29;
	setp.lt.s32 	%p6, %r29, %r12;
	@%p6 bra 	$L__BB11_6;
$L__BB11_7:
	ret;

}
	// .globl	_Z7sigmoidiPKfPf
.visible .entry _Z7sigmoidiPKfPf(
	.param .u32 _Z7sigmoidiPKfPf_param_0,
	.param .u64 .ptr .align 1 _Z7sigmoidiPKfPf_param_1,
	.param .u64 .ptr .align 1 _Z7sigmoidiPKfPf_param_2
)
{
	.reg .pred 	%p<7>;
	.reg .b32 	%r<41>;
	.reg .b32 	%f<65>;
	.reg .b64 	%rd<18>;

	ld.param.u32 	%r12, [_Z7sigmoidiPKfPf_param_0];
	ld.param.u64 	%rd3, [_Z7sigmoidiPKfPf_param_1];
	ld.param.u64 	%rd4, [_Z7sigmoidiPKfPf_param_2];
	cvta.to.global.u64 	%rd1, %rd4;
	cvta.to.global.u64 	%rd2, %rd3;
	mov.u32 	%r13, %ntid.x;
	mov.u32 	%r14, %nctaid.x;
	mul.lo.s32 	%r1, %r13, %r14;
	mov.u32 	%r15, %ctaid.x;
	mov.u32 	%r16, %tid.x;
	mad.lo.s32 	%r39, %r15, %r13, %r16;
	setp.ge.s32 	%p1, %r39, %r12;
	@%p1 bra 	$L__BB12_7;
	add.s32 	%r17, %r39, %r1;
	max.s32 	%r18, %r12, %r17;
	setp.lt.s32 	%p2, %r17, %r12;
	selp.u32 	%r19, 1, 0, %p2;
	add.s32 	%r20, %r17, %r19;
	sub.s32 	%r21, %r18, %r20;
	div.u32 	%r22, %r21, %r1;
	add.s32 	%r3, %r22, %r19;
	and.b32  	%r23, %r3, 3;
	setp.eq.s32 	%p3, %r23, 3;
	@%p3 bra 	$L__BB12_4;
	add.s32 	%r24, %r3, 1;
	and.b32  	%r25, %r24, 3;
	neg.s32 	%r37, %r25;
$L__BB12_3:
	.pragma "nounroll";
	mul.wide.s32 	%rd5, %r39, 4;
	add.s64 	%rd6, %rd1, %rd5;
	add.s64 	%rd7, %rd2, %rd5;
	ld.global.nc.f32 	%f1, [%rd7];
	fma.rn.f32 	%f2, %f1, 0fBBBB989D, 0f3F000000;
	cvt.sat.f32.f32 	%f3, %f2;
	mov.f32 	%f4, 0f4B400001;
	mov.f32 	%f5, 0f437C0000;
	fma.rm.f32 	%f6, %f3, %f5, %f4;
	add.f32 	%f7, %f6, 0fCB40007F;
	neg.f32 	%f8, %f7;
	fma.rn.f32 	%f9, %f1, 0fBFB8AA3B, %f8;
	fma.rn.f32 	%f10, %f1, 0fB2A57060, %f9;
	mov.b32 	%r26, %f6;
	shl.b32 	%r27, %r26, 23;
	mov.b32 	%f11, %r27;
	ex2.approx.ftz.f32 	%f12, %f10;
	fma.rn.f32 	%f13, %f12, %f11, 0f3F800000;
	rcp.rn.f32 	%f14, %f13;
	st.global.f32 	[%rd6], %f14;
	add.s32 	%r39, %r39, %r1;
	add.s32 	%r37, %r37, 1;
	setp.ne.s32 	%p4, %r37, 0;
	@%p4 bra 	$L__BB12_3;
$L__BB12_4:
	setp.lt.u32 	%p5, %r3, 3;
	@%p5 bra 	$L__BB12_7;
	mul.wide.s32 	%rd11, %r1, 4;
	shl.b32 	%r36, %r1, 2;
$L__BB12_6:
	mul.wide.s32 	%rd8, %r39, 4;
	add.s64 	%rd9, %rd2, %rd8;
	ld.global.nc.f32 	%f15, [%rd9];
	fma.rn.f32 	%f16, %f15, 0fBBBB989D, 0f3F000000;
	cvt.sat.f32.f32 	%f17, %f16;
	mov.f32 	%f18, 0f4B400001;
	mov.f32 	%f19, 0f437C0000;
	fma.rm.f32 	%f20, %f17, %f19, %f18;
	add.f32 	%f21, %f20, 0fCB40007F;
	neg.f32 	%f22, %f21;
	fma.rn.f32 	%f23, %f15, 0fBFB8AA3B, %f22;
	fma.rn.f32 	%f24, %f15, 0fB2A57060, %f23;
	mov.b32 	%r28, %f20;
	shl.b32 	%r29, %r28, 23;
	mov.b32 	%f25, %r29;
	ex2.approx.ftz.f32 	%f26, %f24;
	fma.rn.f32 	%f27, %f26, %f25, 0f3F800000;
	rcp.rn.f32 	%f28, %f27;
	add.s64 	%rd10, %rd1, %rd8;
	st.global.f32 	[%rd10], %f28;
	add.s64 	%rd12, %rd9, %rd11;
	ld.global.nc.f32 	%f29, [%rd12];
	fma.rn.f32 	%f30, %f29, 0fBBBB989D, 0f3F000000;
	cvt.sat.f32.f32 	%f31, %f30;
	fma.rm.f32 	%f32, %f31, %f19, %f18;
	add.f32 	%f33, %f32, 0fCB40007F;
	neg.f32 	%f34, %f33;
	fma.rn.f32 	%f35, %f29, 0fBFB8AA3B, %f34;
	fma.rn.f32 	%f36, %f29, 0fB2A57060, %f35;
	mov.b32 	%r30, %f32;
	shl.b32 	%r31, %r30, 23;
	mov.b32 	%f37, %r31;
	ex2.approx.ftz.f32 	%f38, %f36;
	fma.rn.f32 	%f39, %f38, %f37, 0f3F800000;
	rcp.rn.f32 	%f40, %f39;
	add.s64 	%rd13, %rd10, %rd11;
	st.global.f32 	[%rd13], %f40;
	add.s64 	%rd14, %rd12, %rd11;
	ld.global.nc.f32 	%f41, [%rd14];
	fma.rn.f32 	%f42, %f41, 0fBBBB989D, 0f3F000000;
	cvt.sat.f32.f32 	%f43, %f42;
	fma.rm.f32 	%f44, %f43, %f19, %f18;
	add.f32 	%f45, %f44, 0fCB40007F;
	neg.f32 	%f46, %f45;
	fma.rn.f32 	%f47, %f41, 0fBFB8AA3B, %f46;
	fma.rn.f32 	%f48, %f41, 0fB2A57060, %f47;
	mov.b32 	%r32, %f44;
	shl.b32 	%r33, %r32, 23;
	mov.b32 	%f49, %r33;
	ex2.approx.ftz.f32 	%f50, %f48;
	fma.rn.f32 	%f51, %f50, %f49, 0f3F800000;
	rcp.rn.f32 	%f52, %f51;
	add.s64 	%rd15, %rd13, %rd11;
	st.global.f32 	[%rd15], %f52;
	add.s64 	%rd16, %rd14, %rd11;
	ld.global.nc.f32 	%f53, [%rd16];
	fma.rn.f32 	%f54, %f53, 0fBBBB989D, 0f3F000000;
	cvt.sat.f32.f32 	%f55, %f54;
	fma.rm.f32 	%f56, %f55, %f19, %f18;
	add.f32 	%f57, %f56, 0fCB40007F;
	neg.f32 	%f58, %f57;
	fma.rn.f32 	%f59, %f53, 0fBFB8AA3B, %f58;
	fma.rn.f32 	%f60, %f53, 0fB2A57060, %f59;
	mov.b32 	%r34, %f56;
	shl.b32 	%r35, %r34, 23;
	mov.b32 	%f61, %r35;
	ex2.approx.ftz.f32 	%f62, %f60;
	fma.rn.f32 	%f63, %f62, %f61, 0f3F800000;
	rcp.rn.f32 	%f64, %f63;
	add.s64 	%rd17, %rd15, %rd11;
	st.global.f32 	[%rd17], %f64;
	add.s32 	%r39, %r36, %r39;
	setp.lt.s32 	%p6, %r39, %r12;
	@%p6 bra 	$L__BB12_6;
$L__BB12_7:
	ret;

}
	// .globl	_Z7sigmoidiPKfPfS1_
.visible .entry _Z7sigmoidiPKfPfS1_(
	.param .u32 _Z7sigmoidiPKfPfS1__param_0,
	.param .u64 .ptr .align 1 _Z7sigmoidiPKfPfS1__param_1,
	.param .u64 .ptr .align 1 _Z7sigmoidiPKfPfS1__param_2,
	.param .u64 .ptr .align 1 _Z7sigmoidiPKfPfS1__param_3
)
{
	.reg .pred 	%p<7>;
	.reg .b32 	%r<41>;
	.reg .b32 	%f<77>;
	.reg .b64 	%rd<25>;

	ld.param.u32 	%r12, [_Z7sigmoidiPKfPfS1__param_0];
	ld.param.u64 	%rd4, [_Z7sigmoidiPKfPfS1__param_1];
	ld.param.u64 	%rd5, [_Z7sigmoidiPKfPfS1__param_2];
	ld.param.u64 	%rd6, [_Z7sigmoidiPKfPfS1__param_3];
	cvta.to.global.u64 	%rd1, %rd6;
	cvta.to.global.u64 	%rd2, %rd5;
	cvta.to.global.u64 	%rd3, %rd4;
	mov.u32 	%r13, %ntid.x;
	mov.u32 	%r14, %nctaid.x;
	mul.lo.s32 	%r1, %r13, %r14;
	mov.u32 	%r15, %ctaid.x;
	mov.u32 	%r16, %tid.x;
	mad.lo.s32 	%r39, %r15, %r13, %r16;
	setp.ge.s32 	%p1, %r39, %r12;
	@%p1 bra 	$L__BB13_7;
	add.s32 	%r17, %r39, %r1;
	max.s32 	%r18, %r12, %r17;
	setp.lt.s32 	%p2, %r17, %r12;
	selp.u32 	%r19, 1, 0, %p2;
	add.s32 	%r20, %r17, %r19;
	sub.s32 	%r21, %r18, %r20;
	div.u32 	%r22, %r21, %r1;
	add.s32 	%r3, %r22, %r19;
	and.b32  	%r23, %r3, 3;
	setp.eq.s32 	%p3, %r23, 3;
	@%p3 bra 	$L__BB13_4;
	add.s32 	%r24, %r3, 1;
	and.b32  	%r25, %r24, 3;
	neg.s32 	%r37, %r25;
$L__BB13_3:
	.pragma "nounroll";
	mul.wide.s32 	%rd7, %r39, 4;
	add.s64 	%rd8, %rd1, %rd7;
	add.s64 	%rd9, %rd2, %rd7;
	add.s64 	%rd10, %rd3, %rd7;
	ld.global.nc.f32 	%f1, [%rd10];
	fma.rn.f32 	%f2, %f1, 0fBBBB989D, 0f3F000000;
	cvt.sat.f32.f32 	%f3, %f2;
	mov.f32 	%f4, 0f4B400001;
	mov.f32 	%f5, 0f437C0000;
	fma.rm.f32 	%f6, %f3, %f5, %f4;
	add.f32 	%f7, %f6, 0fCB40007F;
	neg.f32 	%f8, %f7;
	fma.rn.f32 	%f9, %f1, 0fBFB8AA3B, %f8;
	fma.rn.f32 	%f10, %f1, 0fB2A57060, %f9;
	mov.b32 	%r26, %f6;
	shl.b32 	%r27, %r26, 23;
	mov.b32 	%f11, %r27;
	ex2.approx.ftz.f32 	%f12, %f10;
	fma.rn.f32 	%f13, %f12, %f11, 0f3F800000;
	rcp.rn.f32 	%f14, %f13;
	st.global.f32 	[%rd9], %f14;
	mov.f32 	%f15, 0f3F800000;
	sub.f32 	%f16, %f15, %f14;
	mul.f32 	%f17, %f14, %f16;
	st.global.f32 	[%rd8], %f17;
	add.s32 	%r39, %r39, %r1;
	add.s32 	%r37, %r37, 1;
	setp.ne.s32 	%p4, %r37, 0;
	@%p4 bra 	$L__BB13_3;
$L__BB13_4:
	setp.lt.u32 	%p5, %r3, 3;
	@%p5 bra 	$L__BB13_7;
	mul.wide.s32 	%rd15, %r1, 4;
	shl.b32 	%r36, %r1, 2;
$L__BB13_6:
	mul.wide.s32 	%rd11, %r39, 4;
	add.s64 	%rd12, %rd3, %rd11;
	ld.global.nc.f32 	%f18, [%rd12];
	fma.rn.f32 	%f19, %f18, 0fBBBB989D, 0f3F000000;
	cvt.sat.f32.f32 	%f20, %f19;
	mov.f32 	%f21, 0f4B400001;
	mov.f32 	%f22, 0f437C0000;
	fma.rm.f32 	%f23, %f20, %f22, %f21;
	add.f32 	%f24, %f23, 0fCB40007F;
	neg.f32 	%f25, %f24;
	fma.rn.f32 	%f26, %f18, 0fBFB8AA3B, %f25;
	fma.rn.f32 	%f27, %f18, 0fB2A57060, %f26;
	mov.b32 	%r28, %f23;
	shl.b32 	%r29, %r28, 23;
	mov.b32 	%f28, %r29;
	ex2.approx.ftz.f32 	%f29, %f27;
	fma.rn.f32 	%f30, %f29, %f28, 0f3F800000;
	rcp.rn.f32 	%f31, %f30;
	add.s64 	%rd13, %rd2, %rd11;
	st.global.f32 	[%rd13], %f31;
	mov.f32 	%f32, 0f3F800000;
	sub.f32 	%f33, %f32, %f31;
	mul.f32 	%f34, %f31, %f33;
	add.s64 	%rd14, %rd1, %rd11;
	st.global.f32 	[%rd14], %f34;
	add.s64 	%rd16, %rd12, %rd15;
	ld.global.nc.f32 	%f35, [%rd16];
	fma.rn.f32 	%f36, %f35, 0fBBBB989D, 0f3F000000;
	cvt.sat.f32.f32 	%f37, %f36;
	fma.rm.f32 	%f38, %f37, %f22, %f21;
	add.f32 	%f39, %f38, 0fCB40007F;
	neg.f32 	%f40, %f39;
	fma.rn.f32 	%f41, %f35, 0fBFB8AA3B, %f40;
	fma.rn.f32 	%f42, %f35, 0fB2A57060, %f41;
	mov.b32 	%r30, %f38;
	shl.b32 	%r31, %r30, 23;
	mov.b32 	%f43, %r31;
	ex2.approx.ftz.f32 	%f44, %f42;
	fma.rn.f32 	%f45, %f44, %f43, 0f3F800000;
	rcp.rn.f32 	%f46, %f45;
	add.s64 	%rd17, %rd13, %rd15;
	st.global.f32 	[%rd17], %f46;
	sub.f32 	%f47, %f32, %f46;
	mul.f32 	%f48, %f46, %f47;
	add.s64 	%rd18, %rd14, %rd15;
	st.global.f32 	[%rd18], %f48;
	add.s64 	%rd19, %rd16, %rd15;
	ld.global.nc.f32 	%f49, [%rd19];
	fma.rn.f32 	%f50, %f49, 0fBBBB989D, 0f3F000000;
	cvt.sat.f32.f32 	%f51, %f50;
	fma.rm.f32 	%f52, %f51, %f22, %f21;
	add.f32 	%f53, %f52, 0fCB40007F;
	neg.f32 	%f54, %f53;
	fma.rn.f32 	%f55, %f49, 0fBFB8AA3B, %f54;
	fma.rn.f32 	%f56, %f49, 0fB2A57060, %f55;
	mov.b32 	%r32, %f52;
	shl.b32 	%r33, %r32, 23;
	mov.b32 	%f57, %r33;
	ex2.approx.ftz.f32 	%f58, %f56;
	fma.rn.f32 	%f59, %f58, %f57, 0f3F800000;
	rcp.rn.f32 	%f60, %f59;
	add.s64 	%rd20, %rd17, %rd15;
	st.global.f32 	[%rd20], %f60;
	sub.f32 	%f61, %f32, %f60;
	mul.f32 	%f62, %f60, %f61;
	add.s64 	%rd21, %rd18, %rd15;
	st.global.f32 	[%rd21], %f62;
	add.s64 	%rd22, %rd19, %rd15;
	ld.global.nc.f32 	%f63, [%rd22];
	fma.rn.f32 	%f64, %f63, 0fBBBB989D, 0f3F000000;
	cvt.sat.f32.f32 	%f65, %f64;
	fma.rm.f32 	%f66, %f65, %f22, %f21;
	add.f32 	%f67, %f66, 0fCB40007F;
	neg.f32 	%f68, %f67;
	fma.rn.f32 	%f69, %f63, 0fBFB8AA3B, %f68;
	fma.rn.f32 	%f70, %f63, 0fB2A57060, %f69;
	mov.b32 	%r34, %f66;
	shl.b32 	%r35, %r34, 23;
	mov.b32 	%f71, %r35;
	ex2.approx.ftz.f32 	%f72, %f70;
	fma.rn.f32 	%f73, %f72, %f71, 0f3F800000;
	rcp.rn.f32 	%f74, %f73;
	add.s64 	%rd23, %rd20, %rd15;
	st.global.f32 	[%rd23], %f74;
	sub.f32 	%f75, %f32, %f74;
	mul.f32 	%f76, %f74, %f75;
	add.s64 	%rd24, %rd21, %rd15;
	st.global.f32 	[%rd24], %f76;
	add.s32 	%r39, %r36, %r39;
	setp.lt.s32 	%p6, %r39, %r12;
	@%p6 bra 	$L__BB13_6;
$L__BB13_7:
	ret;

}
	// .globl	_Z4tanhiPKfPf
.visible .entry _Z4tanhiPKfPf(
	.param .u32 _Z4tanhiPKfPf_param_0,
	.param .u64 .ptr .align 1 _Z4tanhiPKfPf_param_1,
	.param .u64 .ptr .align 1 _Z4tanhiPKfPf_param_2
)
{
	.reg .pred 	%p<17>;
	.reg .b32 	%r<31>;
	.reg .b32 	%f<81>;
	.reg .b64 	%rd<18>;

	ld.param.u32 	%r12, [_Z4tanhiPKfPf_param_0];
	ld.param.u64 	%rd3, [_Z4tanhiPKfPf_param_1];
	ld.param.u64 	%rd4, [_Z4tanhiPKfPf_param_2];
	cvta.to.global.u64 	%rd1, %rd4;
	cvta.to.global.u64 	%rd2, %rd3;
	mov.u32 	%r13, %ntid.x;
	mov.u32 	%r14, %nctaid.x;
	mul.lo.s32 	%r1, %r13, %r14;
	mov.u32 	%r15, %ctaid.x;
	mov.u32 	%r16, %tid.x;
	mad.lo.s32 	%r29, %r15, %r13, %r16;
	setp.ge.s32 	%p1, %r29, %r12;
	@%p1 bra 	$L__BB14_7;
	add.s32 	%r17, %r29, %r1;
	max.s32 	%r18, %r12, %r17;
	setp.lt.s32 	%p2, %r17, %r12;
	selp.u32 	%r19, 1, 0, %p2;
	add.s32 	%r20, %r17, %r19;
	sub.s32 	%r21, %r18, %r20;
	div.u32 	%r22, %r21, %r1;
	add.s32 	%r3, %r22, %r19;
	and.b32  	%r23, %r3, 3;
	setp.eq.s32 	%p3, %r23, 3;
	@%p3 bra 	$L__BB14_4;
	add.s32 	%r24, %r3, 1;
	and.b32  	%r25, %r24, 3;
	neg.s32 	%r27, %r25;
$L__BB14_3:
	.pragma "nounroll";
	mul.wide.s32 	%rd5, %r29, 4;
	add.s64 	%rd6, %rd1, %rd5;
	add.s64 	%rd7, %rd2, %rd5;
	ld.global.nc.f32 	%f1, [%rd7];
	abs.f32 	%f2, %f1;
	mul.f32 	%f3, %f2, 0f4038AA3B;
	ex2.approx.ftz.f32 	%f4, %f3;
	add.f32 	%f5, %f4, 0f3F800000;
	rcp.approx.ftz.f32 	%f6, %f5;
	fma.rn.f32 	%f7, %f6, 0fC0000000, 0f3F800000;
	setp.ge.f32 	%p4, %f2, 0f41102CB4;
	selp.f32 	%f8, 0f3F800000, %f7, %p4;
	copysign.f32 	%f9, %f1, %f8;
	mul.f32 	%f10, %f1, %f1;
	fma.rn.f32 	%f11, %f10, 0f3C80F082, 0fBD563CAE;
	fma.rn.f32 	%f12, %f11, %f10, 0f3E085941;
	fma.rn.f32 	%f13, %f12, %f10, 0fBEAAA9ED;
	fma.rn.f32 	%f14, %f13, %f10, 0f00000000;
	fma.rn.f32 	%f15, %f14, %f1, %f1;
	setp.ge.f32 	%p5, %f2, 0f3F19999A;
	selp.f32 	%f16, %f9, %f15, %p5;
	st.global.f32 	[%rd6], %f16;
	add.s32 	%r29, %r29, %r1;
	add.s32 	%r27, %r27, 1;
	setp.ne.s32 	%p6, %r27, 0;
	@%p6 bra 	$L__BB14_3;
$L__BB14_4:
	setp.lt.u32 	%p7, %r3, 3;
	@%p7 bra 	$L__BB14_7;
	mul.wide.s32 	%rd11, %r1, 4;
	shl.b32 	%r26, %r1, 2;
$L__BB14_6:
	mul.wide.s32 	%rd8, %r29, 4;
	add.s64 	%rd9, %rd2, %rd8;
	ld.global.nc.f32 	%f17, [%rd9];
	abs.f32 	%f18, %f17;
	mul.f32 	%f19, %f18, 0f4038AA3B;
	ex2.approx.ftz.f32 	%f20, %f19;
	add.f32 	%f21, %f20, 0f3F800000;
	rcp.approx.ftz.f32 	%f22, %f21;
	fma.rn.f32 	%f23, %f22, 0fC0000000, 0f3F800000;
	setp.ge.f32 	%p8, %f18, 0f41102CB4;
	selp.f32 	%f24, 0f3F800000, %f23, %p8;
	copysign.f32 	%f25, %f17, %f24;
	mul.f32 	%f26, %f17, %f17;
	fma.rn.f32 	%f27, %f26, 0f3C80F082, 0fBD563CAE;
	fma.rn.f32 	%f28, %f27, %f26, 0f3E085941;
	fma.rn.f32 	%f29, %f28, %f26, 0fBEAAA9ED;
	fma.rn.f32 	%f30, %f29, %f26, 0f00000000;
	fma.rn.f32 	%f31, %f30, %f17, %f17;
	setp.ge.f32 	%p9, %f18, 0f3F19999A;
	selp.f32 	%f32, %f25, %f31, %p9;
	add.s64 	%rd10, %rd1, %rd8;
	st.global.f32 	[%rd10], %f32;
	add.s64 	%rd12, %rd9, %rd11;
	ld.global.nc.f32 	%f33, [%rd12];
	abs.f32 	%f34, %f33;
	mul.f32 	%f35, %f34, 0f4038AA3B;
	ex2.approx.ftz.f32 	%f36, %f35;
	add.f32 	%f37, %f36, 0f3F800000;
	rcp.approx.ftz.f32 	%f38, %f37;
	fma.rn.f32 	%f39, %f38, 0fC0000000, 0f3F800000;
	setp.ge.f32 	%p10, %f34, 0f41102CB4;
	selp.f32 	%f40, 0f3F800000, %f39, %p10;
	copysign.f32 	%f41, %f33, %f40;
	mul.f32 	%f42, %f33, %f33;
	fma.rn.f32 	%f43, %f42, 0f3C80F082, 0fBD563CAE;
	fma.rn.f32 	%f44, %f43, %f42, 0f3E085941;
	fma.rn.f32 	%f45, %f44, %f42, 0fBEAAA9ED;
	fma.rn.f32 	%f46, %f45, %f42, 0f00000000;
	fma.rn.f32 	%f47, %f46, %f33, %f33;
	setp.ge.f32 	%p11, %f34, 0f3F19999A;
	selp.f32 	%f48, %f41, %f47, %p11;
	add.s64 	%rd13, %rd10, %rd11;
	st.global.f32 	[%rd13], %f48;
	add.s64 	%rd14, %rd12, %rd11;
	ld.global.nc.f32 	%f49, [%rd14];
	abs.f32 	%f50, %f49;
	mul.f32 	%f51, %f50, 0f4038AA3B;
	ex2.approx.ftz.f32 	%f52, %f51;
	add.f32 	%f53, %f52, 0f3F800000;
	rcp.approx.ftz.f32 	%f54, %f53;
	fma.rn.f32 	%f55, %f54, 0fC0000000, 0f3F800000;
	setp.ge.f32 	%p12, %f50, 0f41102CB4;
	selp.f32 	%f56, 0f3F800000, %f55, %p12;
	copysign.f32 	%f57, %f49, %f56;
	mul.f32 	%f58, %f49, %f49;
	fma.rn.f32 	%f59, %f58, 0f3C80F082, 0fBD563CAE;
	fma.rn.f32 	%f60, %f59, %f58, 0f3E085941;
	fma.rn.f32 	%f61, %f60, %f58, 0fBEAAA9ED;
	fma.rn.f32 	%f62, %f61, %f58, 0f00000000;
	fma.rn.f32 	%f63, %f62, %f49, %f49;
	setp.ge.f32 	%p13, %f50, 0f3F19999A;
	selp.f32 	%f64, %f57, %f63, %p13;
	add.s64 	%rd15, %rd13, %rd11;
	st.global.f32 	[%rd15], %f64;
	add.s64 	%rd16, %rd14, %rd11;
	ld.global.nc.f32 	%f65, [%rd16];
	abs.f32 	%f66, %f65;
	mul.f32 	%f67, %f66, 0f4038AA3B;
	ex2.approx.ftz.f32 	%f68, %f67;
	add.f32 	%f69, %f68, 0f3F800000;
	rcp.approx.ftz.f32 	%f70, %f69;
	fma.rn.f32 	%f71, %f70, 0fC0000000, 0f3F800000;
	setp.ge.f32 	%p14, %f66, 0f41102CB4;
	selp.f32 	%f72, 0f3F800000, %f71, %p14;
	copysign.f32 	%f73, %f65, %f72;
	mul.f32 	%f74, %f65, %f65;
	fma.rn.f32 	%f75, %f74, 0f3C80F082, 0fBD563CAE;
	fma.rn.f32 	%f76, %f75, %f74, 0f3E085941;
	fma.rn.f32 	%f77, %f76, %f74, 0fBEAAA9ED;
	fma.rn.f32 	%f78, %f77, %f74, 0f00000000;
	fma.rn.f32 	%f79, %f78, %f65, %f65;
	setp.ge.f32 	%p15, %f66, 0f3F19999A;
	selp.f32 	%f80, %f73, %f79, %p15;
	add.s64 	%rd17, %rd15, %rd11;
	st.global.f32 	[%rd17], %f80;
	add.s32 	%r29, %r26, %r29;
	setp.lt.s32 	%p16, %r29, %r12;
	@%p16 bra 	$L__BB14_6;
$L__BB14_7:
	ret;

}
	// .globl	_Z4tanhiPKfPfS1_
.visible .entry _Z4tanhiPKfPfS1_(
	.param .u32 _Z4tanhiPKfPfS1__param_0,
	.param .u64 .ptr .align 1 _Z4tanhiPKfPfS1__param_1,
	.param .u64 .ptr .align 1 _Z4tanhiPKfPfS1__param_2,
	.param .u64 .ptr .align 1 _Z4tanhiPKfPfS1__param_3
)
{
	.reg .pred 	%p<17>;
	.reg .b32 	%r<31>;
	.reg .b32 	%f<93>;
	.reg .b64 	%rd<25>;

	ld.param.u32 	%r12, [_Z4tanhiPKfPfS1__param_0];
	ld.param.u64 	%rd4, [_Z4tanhiPKfPfS1__param_1];
	ld.param.u64 	%rd5, [_Z4tanhiPKfPfS1__param_2];
	ld.param.u64 	%rd6, [_Z4tanhiPKfPfS1__param_3];
	cvta.to.global.u64 	%rd1, %rd6;
	cvta.to.global.u64 	%rd2, %rd5;
	cvta.to.global.u64 	%rd3, %rd4;
	mov.u32 	%r13, %ntid.x;
	mov.u32 	%r14, %nctaid.x;
	mul.lo.s32 	%r1, %r13, %r14;
	mov.u32 	%r15, %ctaid.x;
	mov.u32 	%r16, %tid.x;
	mad.lo.s32 	%r29, %r15, %r13, %r16;
	setp.ge.s32 	%p1, %r29, %r12;
	@%p1 bra 	$L__BB15_7;
	add.s32 	%r17, %r29, %r1;
	max.s32 	%r18, %r12, %r17;
	setp.lt.s32 	%p2, %r17, %r12;
	selp.u32 	%r19, 1, 0, %p2;
	add.s32 	%r20, %r17, %r19;
	sub.s32 	%r21, %r18, %r20;
	div.u32 	%r22, %r21, %r1;
	add.s32 	%r3, %r22, %r19;
	and.b32  	%r23, %r3, 3;
	setp.eq.s32 	%p3, %r23, 3;
	@%p3 bra 	$L__BB15_4;
	add.s32 	%r24, %r3, 1;
	and.b32  	%r25, %r24, 3;
	neg.s32 	%r27, %r25;
$L__BB15_3:
	.pragma "nounroll";
	mul.wide.s32 	%rd7, %r29, 4;
	add.s64 	%rd8, %rd1, %rd7;
	add.s64 	%rd9, %rd2, %rd7;
	add.s64 	%rd10, %rd3, %rd7;
	ld.global.nc.f32 	%f1, [%rd10];
	abs.f32 	%f2, %f1;
	mul.f32 	%f3, %f2, 0f4038AA3B;
	ex2.approx.ftz.f32 	%f4, %f3;
	add.f32 	%f5, %f4, 0f3F800000;
	rcp.approx.ftz.f32 	%f6, %f5;
	fma.rn.f32 	%f7, %f6, 0fC0000000, 0f3F800000;
	setp.ge.f32 	%p4, %f2, 0f41102CB4;
	selp.f32 	%f8, 0f3F800000, %f7, %p4;
	copysign.f32 	%f9, %f1, %f8;
	mul.f32 	%f10, %f1, %f1;
	fma.rn.f32 	%f11, %f10, 0f3C80F082, 0fBD563CAE;
	fma.rn.f32 	%f12, %f11, %f10, 0f3E085941;
	fma.rn.f32 	%f13, %f12, %f10, 0fBEAAA9ED;
	fma.rn.f32 	%f14, %f13, %f10, 0f00000000;
	fma.rn.f32 	%f15, %f14, %f1, %f1;
	setp.ge.f32 	%p5, %f2, 0f3F19999A;
	selp.f32 	%f16, %f9, %f15, %p5;
	st.global.f32 	[%rd9], %f16;
	mul.f32 	%f17, %f16, %f16;
	mov.f32 	%f18, 0f3F800000;
	sub.f32 	%f19, %f18, %f17;
	st.global.f32 	[%rd8], %f19;
	add.s32 	%r29, %r29, %r1;
	add.s32 	%r27, %r27, 1;
	setp.ne.s32 	%p6, %r27, 0;
	@%p6 bra 	$L__BB15_3;
$L__BB15_4:
	setp.lt.u32 	%p7, %r3, 3;
	@%p7 bra 	$L__BB15_7;
	mul.wide.s32 	%rd15, %r1, 4;
	shl.b32 	%r26, %r1, 2;
$L__BB15_6:
	mul.wide.s32 	%rd11, %r29, 4;
	add.s64 	%rd12, %rd3, %rd11;
	ld.global.nc.f32 	%f20, [%rd12];
	abs.f32 	%f21, %f20;
	mul.f32 	%f22, %f21, 0f4038AA3B;
	ex2.approx.ftz.f32 	%f23, %f22;
	add.f32 	%f24, %f23, 0f3F800000;
	rcp.approx.ftz.f32 	%f25, %f24;
	fma.rn.f32 	%f26, %f25, 0fC0000000, 0f3F800000;
	setp.ge.f32 	%p8, %f21, 0f41102CB4;
	selp.f32 	%f27, 0f3F800000, %f26, %p8;
	copysign.f32 	%f28, %f20, %f27;
	mul.f32 	%f29, %f20, %f20;
	fma.rn.f32 	%f30, %f29, 0f3C80F082, 0fBD563CAE;
	fma.rn.f32 	%f31, %f30, %f29, 0f3E085941;
	fma.rn.f32 	%f32, %f31, %f29, 0fBEAAA9ED;
	fma.rn.f32 	%f33, %f32, %f29, 0f00000000;
	fma.rn.f32 	%f34, %f33, %f20, %f20;
	setp.ge.f32 	%p9, %f21, 0f3F19999A;
	selp.f32 	%f35, %f28, %f34, %p9;
	add.s64 	%rd13, %rd2, %rd11;
	st.global.f32 	[%rd13], %f35;
	mul.f32 	%f36, %f35, %f35;
	mov.f32 	%f37, 0f3F800000;
	sub.f32 	%f38, %f37, %f36;
	add.s64 	%rd14, %rd1, %rd11;
	st.global.f32 	[%rd14], %f38;
	add.s64 	%rd16, %rd12, %rd15;
	ld.global.nc.f32 	%f39, [%rd16];
	abs.f32 	%f40, %f39;
	mul.f32 	%f41, %f40, 0f4038AA3B;
	ex2.approx.ftz.f32 	%f42, %f41;
	add.f32 	%f43, %f42, 0f3F800000;
	rcp.approx.ftz.f32 	%f44, %f43;
	fma.rn.f32 	%f45, %f44, 0fC0000000, 0f3F800000;
	setp.ge.f32 	%p10, %f40, 0f41102CB4;
	selp.f32 	%f46, 0f3F800000, %f45, %p10;
	copysign.f32 	%f47, %f39, %f46;
	mul.f32 	%f48, %f39, %f39;
	fma.rn.f32 	%f49, %f48, 0f3C80F082, 0fBD563CAE;
	fma.rn.f32 	%f50, %f49, %f48, 0f3E085941;
	fma.rn.f32 	%f51, %f50, %f48, 0fBEAAA9ED;
	fma.rn.f32 	%f52, %f51, %f48, 0f00000000;
	fma.rn.f32 	%f53, %f52, %f39, %f39;
	setp.ge.f32 	%p11, %f40, 0f3F19999A;
	selp.f32 	%f54, %f47, %f53, %p11;
	add.s64 	%rd17, %rd13, %rd15;
	st.global.f32 	[%rd17], %f54;
	mul.f32 	%f55, %f54, %f54;
	sub.f32 	%f56, %f37, %f55;
	add.s64 	%rd18, %rd14, %rd15;
	st.global.f32 	[%rd18], %f56;
	add.s64 	%rd19, %rd16, %rd15;
	ld.global.nc.f32 	%f57, [%rd19];
	abs.f32 	%f58, %f57;
	mul.f32 	%f59, %f58, 0f4038AA3B;
	ex2.approx.ftz.f32 	%f60, %f59;
	add.f32 	%f61, %f60, 0f3F800000;
	rcp.approx.ftz.f32 	%f62, %f61;
	fma.rn.f32 	%f63, %f62, 0fC0000000, 0f3F800000;
	setp.ge.f32 	%p12, %f58, 0f41102CB4;
	selp.f32 	%f64, 0f3F800000, %f63, %p12;
	copysign.f32 	%f65, %f57, %f64;
	mul.f32 	%f66, %f57, %f57;
	fma.rn.f32 	%f67, %f66, 0f3C80F082, 0fBD563CAE;
	fma.rn.f32 	%f68, %f67, %f66, 0f3E085941;
	fma.rn.f32 	%f69, %f68, %f66, 0fBEAAA9ED;
	fma.rn.f32 	%f70, %f69, %f66, 0f00000000;
	fma.rn.f32 	%f71, %f70, %f57, %f57;
	setp.ge.f32 	%p13, %f58, 0f3F19999A;
	selp.f32 	%f72, %f65, %f71, %p13;
	add.s64 	%rd20, %rd17, %rd15;
	st.global.f32 	[%rd20], %f72;
	mul.f32 	%f73, %f72, %f72;
	sub.f32 	%f74, %f37, %f73;
	add.s64 	%rd21, %rd18, %rd15;
	st.global.f32 	[%rd21], %f74;
	add.s64 	%rd22, %rd19, %rd15;
	ld.global.nc.f32 	%f75, [%rd22];
	abs.f32 	%f76, %f75;
	mul.f32 	%f77, %f76, 0f4038AA3B;
	ex2.approx.ftz.f32 	%f78, %f77;
	add.f32 	%f79, %f78, 0f3F800000;
	rcp.approx.ftz.f32 	%f80, %f79;
	fma.rn.f32 	%f81, %f80, 0fC0000000, 0f3F800000;
	setp.ge.f32 	%p14, %f76, 0f41102CB4;
	selp.f32 	%f82, 0f3F800000, %f81, %p14;
	copysign.f32 	%f83, %f75, %f82;
	mul.f32 	%f84, %f75, %f75;
	fma.rn.f32 	%f85, %f84, 0f3C80F082, 0fBD563CAE;
	fma.rn.f32 	%f86, %f85, %f84, 0f3E085941;
	fma.rn.f32 	%f87, %f86, %f84, 0fBEAAA9ED;
	fma.rn.f32 	%f88, %f87, %f84, 0f00000000;
	fma.rn.f32 	%f89, %f88, %f75, %f75;
	setp.ge.f32 	%p15, %f76, 0f3F19999A;
	selp.f32 	%f90, %f83, %f89, %p15;
	add.s64 	%rd23, %rd20, %rd15;
	st.global.f32 	[%rd23], %f90;
	mul.f32 	%f91, %f90, %f90;
	sub.f32 	%f92, %f37, %f91;
	add.s64 	%rd24, %rd21, %rd15;
	st.global.f32 	[%rd24], %f92;
	add.s32 	%r29, %r26, %r29;
	setp.lt.s32 	%p16, %r29, %r12;
	@%p16 bra 	$L__BB15_6;
$L__BB15_7:
	ret;

}
	// .globl	_Z5scaleiPKffPf
.visible .entry _Z5scaleiPKffPf(
	.param .u32 _Z5scaleiPKffPf_param_0,
	.param .u64 .ptr .align 1 _Z5scaleiPKffPf_param_1,
	.param .f32 _Z5scaleiPKffPf_param_2,
	.param .u64 .ptr .align 1 _Z5scaleiPKffPf_param_3
)
{
	.reg .pred 	%p<7>;
	.reg .b32 	%r<31>;
	.reg .b32 	%f<12>;
	.reg .b64 	%rd<18>;

	ld.param.u32 	%r12, [_Z5scaleiPKffPf_param_0];
	ld.param.u64 	%rd3, [_Z5scaleiPKffPf_param_1];
	ld.param.f32 	%f1, [_Z5scaleiPKffPf_param_2];
	ld.param.u64 	%rd4, [_Z5scaleiPKffPf_param_3];
	cvta.to.global.u64 	%rd1, %rd4;
	cvta.to.global.u64 	%rd2, %rd3;
	mov.u32 	%r13, %ntid.x;
	mov.u32 	%r14, %nctaid.x;
	mul.lo.s32 	%r1, %r13, %r14;
	mov.u32 	%r15, %ctaid.x;
	mov.u32 	%r16, %tid.x;
	mad.lo.s32 	%r29, %r15, %r13, %r16;
	setp.ge.s32 	%p1, %r29, %r12;
	@%p1 bra 	$L__BB16_7;
	add.s32 	%r17, %r29, %r1;
	max.s32 	%r18, %r12, %r17;
	setp.lt.s32 	%p2, %r17, %r12;
	selp.u32 	%r19, 1, 0, %p2;
	add.s32 	%r20, %r17, %r19;
	sub.s32 	%r21, %r18, %r20;
	div.u32 	%r22, %r21, %r1;
	add.s32 	%r3, %r22, %r19;
	and.b32  	%r23, %r3, 3;
	setp.eq.s32 	%p3, %r23, 3;
	@%p3 bra 	$L__BB16_4;
	add.s32 	%r24, %r3, 1;
	and.b32  	%r25, %r24, 3;
	neg.s32 	%r27, %r25;
$L__BB16_3:
	.pragma "nounroll";
	mul.wide.s32 	%rd5, %r29, 4;
	add.s64 	%rd6, %rd1, %rd5;
	add.s64 	%rd7, %rd2, %rd5;
	ld.global.nc.f32 	%f2, [%rd7];
	mul.f32 	%f3, %f1, %f2;
	st.global.f32 	[%rd6], %f3;
	add.s32 	%r29, %r29, %r1;
	add.s32 	%r27, %r27, 1;
	setp.ne.s32 	%p4, %r27, 0;
	@%p4 bra 	$L__BB16_3;
$L__BB16_4:
	setp.lt.u32 	%p5, %r3, 3;
	@%p5 bra 	$L__BB16_7;
	mul.wide.s32 	%rd11, %r1, 4;
	shl.b32 	%r26, %r1, 2;
$L__BB16_6:
	mul.wide.s32 	%rd8, %r29, 4;
	add.s64 	%rd9, %rd2, %rd8;
	ld.global.nc.f32 	%f4, [%rd9];
	mul.f32 	%f5, %f1, %f4;
	add.s64 	%rd10, %rd1, %rd8;
	st.global.f32 	[%rd10], %f5;
	add.s64 	%rd12, %rd9, %rd11;
	ld.global.nc.f32 	%f6, [%rd12];
	mul.f32 	%f7, %f1, %f6;
	add.s64 	%rd13, %rd10, %rd11;
	st.global.f32 	[%rd13], %f7;
	add.s64 	%rd14, %rd12, %rd11;
	ld.global.nc.f32 	%f8, [%rd14];
	mul.f32 	%f9, %f1, %f8;
	add.s64 	%rd15, %rd13, %rd11;
	st.global.f32 	[%rd15], %f9;
	add.s64 	%rd16, %rd14, %rd11;
	ld.global.nc.f32 	%f10, [%rd16];
	mul.f32 	%f11, %f1, %f10;
	add.s64 	%rd17, %rd15, %rd11;
	st.global.f32 	[%rd17], %f11;
	add.s32 	%r29, %r26, %r29;
	setp.lt.s32 	%p6, %r29, %r12;
	@%p6 bra 	$L__BB16_6;
$L__BB16_7:
	ret;

}


// ===== COMPILED SASS (sm_100) =====

	.target	sm_100

	.elftype	@"ET_EXEC"


//--------------------- .note.nv.tkinfo           --------------------------
	.section	.note.nv.tkinfo,"",@"SHT_NOTE"
	.sectionflags	@"SHF_NOTE_NV_TKINFO"
	.tkinfo
        /*0018*/ 	.word	0x00000002
        /*0030*/ 	.string	""
        /*0030*/ 	.string	"ptxas"
        /*0030*/ 	.string	"Cuda compilation tools, release 13.0, V13.0.88"
        /*0030*/ 	.string	"Build cuda_13.0.r13.0/compiler.36424714_0"
        /*0030*/ 	.string	"-arch sm_100 -m 64 "



//--------------------- .note.nv.cuinfo           --------------------------
	.section	.note.nv.cuinfo,"",@"SHT_NOTE"
	.sectionflags	@"SHF_NOTE_NV_CUINFO"
        /*0018*/ 	.short	0x0002
        /*001a*/ 	.short	0x0064
        /*001c*/ 	.short	0x0082
	.zero		2


//--------------------- .nv.info                  --------------------------
	.section	.nv.info,"",@"SHT_CUDA_INFO"
	.align	4


	//----- nvinfo : EIATTR_REGCOUNT
	.align		4
        /*0000*/ 	.byte	0x04, 0x2f
        /*0002*/ 	.short	(.L_1 - .L_0)
	.align		4
.L_0:
        /*0004*/ 	.word	index@(_Z12sliceColumnsiiPKiPKfPf)
        /*0008*/ 	.word	0x00000020


	//----- nvinfo : EIATTR_FRAME_SIZE
	.align		4
.L_1:
        /*000c*/ 	.byte	0x04, 0x11
        /*000e*/ 	.short	(.L_3 - .L_2)
	.align		4
.L_2:
        /*0010*/ 	.word	index@(_Z12sliceColumnsiiPKiPKfPf)
        /*0014*/ 	.word	0x00000000


	//----- nvinfo : EIATTR_REGCOUNT
	.align		4
.L_3:
        /*0018*/ 	.byte	0x04, 0x2f
        /*001a*/ 	.short	(.L_5 - .L_4)
	.align		4
.L_4:
        /*001c*/ 	.word	index@(_Z16testDependenciesiPiiS_S_)
        /*0020*/ 	.word	0x00000010


	//----- nvinfo : EIATTR_FRAME_SIZE
	.align		4
.L_5:
        /*0024*/ 	.byte	0x04, 0x11
        /*0026*/ 	.short	(.L_7 - .L_6)
	.align		4
.L_6:
        /*0028*/ 	.word	index@(_Z16testDependenciesiPiiS_S_)
        /*002c*/ 	.word	0x00000000


	//----- nvinfo : EIATTR_REGCOUNT
	.align		4
.L_7:
        /*0030*/ 	.byte	0x04, 0x2f
        /*0032*/ 	.short	(.L_9 - .L_8)
	.align		4
.L_8:
        /*0034*/ 	.word	index@(_Z4fillifPf)
        /*0038*/ 	.word	0x00000012


	//----- nvinfo : EIATTR_FRAME_SIZE
	.align		4
.L_9:
        /*003c*/ 	.byte	0x04, 0x11
        /*003e*/ 	.short	(.L_11 - .L_10)
	.align		4
.L_10:
        /*0040*/ 	.word	index@(_Z4fillifPf)
        /*0044*/ 	.word	0x00000000


	//----- nvinfo : EIATTR_REGCOUNT
	.align		4
.L_11:
        /*0048*/ 	.byte	0x04, 0x2f
        /*004a*/ 	.short	(.L_13 - .L_12)
	.align		4
.L_12:
        /*004c*/ 	.word	index@(_Z8hprodSumiiPKfS0_Pf)
        /*0050*/ 	.word	0x00000020


	//----- nvinfo : EIATTR_FRAME_SIZE
	.align		4
.L_13:
        /*0054*/ 	.byte	0x04, 0x11
        /*0056*/ 	.short	(.L_15 - .L_14)
	.align		4
.L_14:
        /*0058*/ 	.word	index@(_Z8hprodSumiiPKfS0_Pf)
        /*005c*/ 	.word	0x00000000


	//----- nvinfo : EIATTR_REGCOUNT
	.align		4
.L_15:
        /*0060*/ 	.byte	0x04, 0x2f
        /*0062*/ 	.short	(.L_17 - .L_16)
	.align		4
.L_16:
        /*0064*/ 	.word	index@(_Z8sumHprodiPKfS0_S0_S0_Pf)
        /*0068*/ 	.word	0x00000020


	//----- nvinfo : EIATTR_FRAME_SIZE
	.align		4
.L_17:
        /*006c*/ 	.byte	0x04, 0x11
        /*006e*/ 	.short	(.L_19 - .L_18)
	.align		4
.L_18:
        /*0070*/ 	.word	index@(_Z8sumHprodiPKfS0_S0_S0_Pf)
        /*0074*/ 	.word	0x00000000


	//----- nvinfo : EIATTR_REGCOUNT
	.align		4
.L_19:
        /*0078*/ 	.byte	0x04, 0x2f
        /*007a*/ 	.short	(.L_21 - .L_20)
	.align		4
.L_20:
        /*007c*/ 	.word	index@(_Z8sumHprodiPKfS0_S0_S0_S0_Pf)
        /*0080*/ 	.word	0x00000020


	//----- nvinfo : EIATTR_FRAME_SIZE
	.align		4
.L_21:
        /*0084*/ 	.byte	0x04, 0x11
        /*0086*/ 	.short	(.L_23 - .L_22)
	.align		4
.L_22:
        /*0088*/ 	.word	index@(_Z8sumHprodiPKfS0_S0_S0_S0_Pf)
        /*008c*/ 	.word	0x00000000


	//----- nvinfo : EIATTR_REGCOUNT
	.align		4
.L_23:
        /*0090*/ 	.byte	0x04, 0x2f
        /*0092*/ 	.short	(.L_25 - .L_24)
	.align		4
.L_24:
        /*0094*/ 	.word	index@(_Z8sumHprodiPKfS0_S0_S0_S0_S0_S0_S0_S0_S0_S0_Pf)
        /*0098*/ 	.word	0x0000001c


	//----- nvinfo : EIATTR_FRAME_SIZE
	.align		4
.L_25:
        /*009c*/ 	.byte	0x04, 0x11
        /*009e*/ 	.short	(.L_27 - .L_26)
	.align		4
.L_26:
        /*00a0*/ 	.word	index@(_Z8sumHprodiPKfS0_S0_S0_S0_S0_S0_S0_S0_S0_S0_Pf)
        /*00a4*/ 	.word	0x00000000


	//----- nvinfo : EIATTR_REGCOUNT
	.align		4
.L_27:
        /*00a8*/ 	.byte	0x04, 0x2f
        /*00aa*/ 	.short	(.L_29 - .L_28)
	.align		4
.L_28:
        /*00ac*/ 	.word	index@(_Z15hadamardProductiPKfS0_Pf)
        /*00b0*/ 	.word	0x0000001c


	//----- nvinfo : EIATTR_FRAME_SIZE
	.align		4
.L_29:
        /*00b4*/ 	.byte	0x04, 0x11
        /*00b6*/ 	.short	(.L_31 - .L_30)
	.align		4
.L_30:
        /*00b8*/ 	.word	index@(_Z15hadamardProductiPKfS0_Pf)
        /*00bc*/ 	.word	0x00000000


	//----- nvinfo : EIATTR_REGCOUNT
	.align		4
.L_31:
        /*00c0*/ 	.byte	0x04, 0x2f
        /*00c2*/ 	.short	(.L_33 - .L_32)
	.align		4
.L_32:
        /*00c4*/ 	.word	index@(_Z15hadamardProductiPKfS0_S0_Pf)
        /*00c8*/ 	.word	0x00000020


	//----- nvinfo : EIATTR_FRAME_SIZE
	.align		4
.L_33:
        /*00cc*/ 	.byte	0x04, 0x11
        /*00ce*/ 	.short	(.L_35 - .L_34)
	.align		4
.L_34:
        /*00d0*/ 	.word	index@(_Z15hadamardProductiPKfS0_S0_Pf)
        /*00d4*/ 	.word	0x00000000


	//----- nvinfo : EIATTR_REGCOUNT
	.align		4
.L_35:
        /*00d8*/ 	.byte	0x04, 0x2f
        /*00da*/ 	.short	(.L_37 - .L_36)
	.align		4
.L_36:
        /*00dc*/ 	.word	index@(_Z18addHadamardProductiPKfS0_fPf)
        /*00e0*/ 	.word	0x00000018


	//----- nvinfo : EIATTR_FRAME_SIZE
	.align		4
.L_37:
        /*00e4*/ 	.byte	0x04, 0x11
        /*00e6*/ 	.short	(.L_39 - .L_38)
	.align		4
.L_38:
        /*00e8*/ 	.word	index@(_Z18addHadamardProductiPKfS0_fPf)
        /*00ec*/ 	.word	0x00000000


	//----- nvinfo : EIATTR_REGCOUNT
	.align		4
.L_39:
        /*00f0*/ 	.byte	0x04, 0x2f
        /*00f2*/ 	.short	(.L_41 - .L_40)
	.align		4
.L_40:
        /*00f4*/ 	.word	index@(_Z16slicedInplaceAddiifPKfPKiPf)
        /*00f8*/ 	.word	0x00000020


	//----- nvinfo : EIATTR_FRAME_SIZE
	.align		4
.L_41:
        /*00fc*/ 	.byte	0x04, 0x11
        /*00fe*/ 	.short	(.L_43 - .L_42)
	.align		4
.L_42:
        /*0100*/ 	.word	index@(_Z16slicedInplaceAddiifPKfPKiPf)
        /*0104*/ 	.word	0x00000000


	//----- nvinfo : EIATTR_REGCOUNT
	.align		4
.L_43:
        /*0108*/ 	.byte	0x04, 0x2f
        /*010a*/ 	.short	(.L_45 - .L_44)
	.align		4
.L_44:
        /*010c*/ 	.word	index@(_Z3sumiPKfS0_S0_S0_Pf)
        /*0110*/ 	.word	0x00000020


	//----- nvinfo : EIATTR_FRAME_SIZE
	.align		4
.L_45:
        /*0114*/ 	.byte	0x04, 0x11
        /*0116*/ 	.short	(.L_47 - .L_46)
	.align		4
.L_46:
        /*0118*/ 	.word	index@(_Z3sumiPKfS0_S0_S0_Pf)
        /*011c*/ 	.word	0x00000000


	//----- nvinfo : EIATTR_REGCOUNT
	.align		4
.L_47:
        /*0120*/ 	.byte	0x04, 0x2f
        /*0122*/ 	.short	(.L_49 - .L_48)
	.align		4
.L_48:
        /*0124*/ 	.word	index@(_Z7sigmoidiPKfPf)
        /*0128*/ 	.word	0x00000018


	//----- nvinfo : EIATTR_FRAME_SIZE
	.align		4
.L_49:
        /*012c*/ 	.byte	0x04, 0x11
        /*012e*/ 	.short	(.L_51 - .L_50)
	.align		4
.L_50:
        /*0130*/ 	.word	index@($__internal_1_$__cuda_sm20_rcp_rn_f32_slowpath)
        /*0134*/ 	.word	0x00000000


	//----- nvinfo : EIATTR_FRAME_SIZE
	.align		4
.L_51:
        /*0138*/ 	.byte	0x04, 0x11
        /*013a*/ 	.short	(.L_53 - .L_52)
	.align		4
.L_52:
        /*013c*/ 	.word	index@(_Z7sigmoidiPKfPf)
        /*0140*/ 	.word	0x00000000


	//----- nvinfo : EIATTR_REGCOUNT
	.align		4
.L_53:
        /*0144*/ 	.byte	0x04, 0x2f
        /*0146*/ 	.short	(.L_55 - .L_54)
	.align		4
.L_54:
        /*0148*/ 	.word	index@(_Z7sigmoidiPKfPfS1_)
        /*014c*/ 	.word	0x0000001c


	//----- nvinfo : EIATTR_FRAME_SIZE
	.align		4
.L_55:
        /*0150*/ 	.byte	0x04, 0x11
        /*0152*/ 	.short	(.L_57 - .L_56)
	.align		4
.L_56:
        /*0154*/ 	.word	index@($__internal_0_$__cuda_sm20_rcp_rn_f32_slowpath)
        /*0158*/ 	.word	0x00000000


	//----- nvinfo : EIATTR_FRAME_SIZE
	.align		4
.L_57:
        /*015c*/ 	.byte	0x04, 0x11
        /*015e*/ 	.short	(.L_59 - .L_58)
	.align		4
.L_58:
        /*0160*/ 	.word	index@(_Z7sigmoidiPKfPfS1_)
        /*0164*/ 	.word	0x00000000


	//----- nvinfo : EIATTR_REGCOUNT
	.align		4
.L_59:
        /*0168*/ 	.byte	0x04, 0x2f
        /*016a*/ 	.short	(.L_61 - .L_60)
	.align		4
.L_60:
        /*016c*/ 	.word	index@(_Z4tanhiPKfPf)
        /*0170*/ 	.word	0x00000020


	//----- nvinfo : EIATTR_FRAME_SIZE
	.align		4
.L_61:
        /*0174*/ 	.byte	0x04, 0x11
        /*0176*/ 	.short	(.L_63 - .L_62)
	.align		4
.L_62:
        /*0178*/ 	.word	index@(_Z4tanhiPKfPf)
        /*017c*/ 	.word	0x00000000


	//----- nvinfo : EIATTR_REGCOUNT
	.align		4
.L_63:
        /*0180*/ 	.byte	0x04, 0x2f
        /*0182*/ 	.short	(.L_65 - .L_64)
	.align		4
.L_64:
        /*0184*/ 	.word	index@(_Z4tanhiPKfPfS1_)
        /*0188*/ 	.word	0x00000020


	//----- nvinfo : EIATTR_FRAME_SIZE
	.align		4
.L_65:
        /*018c*/ 	.byte	0x04, 0x11
        /*018e*/ 	.short	(.L_67 - .L_66)
	.align		4
.L_66:
        /*0190*/ 	.word	index@(_Z4tanhiPKfPfS1_)
        /*0194*/ 	.word	0x00000000


	//----- nvinfo : EIATTR_REGCOUNT
	.align		4
.L_67:
        /*0198*/ 	.byte	0x04, 0x2f
        /*019a*/ 	.short	(.L_69 - .L_68)
	.align		4
.L_68:
        /*019c*/ 	.word	index@(_Z5scaleiPKffPf)
        /*01a0*/ 	.word	0x00000020


	//----- nvinfo : EIATTR_FRAME_SIZE
	.align		4
.L_69:
        /*01a4*/ 	.byte	0x04, 0x11
        /*01a6*/ 	.short	(.L_71 - .L_70)
	.align		4
.L_70:
        /*01a8*/ 	.word	index@(_Z5scaleiPKffPf)
        /*01ac*/ 	.word	0x00000000


	//----- nvinfo : EIATTR_MIN_STACK_SIZE
	.align		4
.L_71:
        /*01b0*/ 	.byte	0x04, 0x12
        /*01b2*/ 	.short	(.L_73 - .L_72)
	.align		4
.L_72:
        /*01b4*/ 	.word	index@(_Z5scaleiPKffPf)
        /*01b8*/ 	.word	0x00000000


	//----- nvinfo : EIATTR_MIN_STACK_SIZE
	.align		4
.L_73:
        /*01bc*/ 	.byte	0x04, 0x12
        /*01be*/ 	.short	(.L_75 - .L_74)
	.align		4
.L_74:
        /*01c0*/ 	.word	index@(_Z4tanhiPKfPfS1_)
        /*01c4*/ 	.word	0x00000000


	//----- nvinfo : EIATTR_MIN_STACK_SIZE
	.align		4
.L_75:
        /*01c8*/ 	.byte	0x04, 0x12
        /*01ca*/ 	.short	(.L_77 - .L_76)
	.align		4
.L_76:
        /*01cc*/ 	.word	index@(_Z4tanhiPKfPf)
        /*01d0*/ 	.word	0x00000000


	//----- nvinfo : EIATTR_MIN_STACK_SIZE
	.align		4
.L_77:
        /*01d4*/ 	.byte	0x04, 0x12
        /*01d6*/ 	.short	(.L_79 - .L_78)
	.align		4
.L_78:
        /*01d8*/ 	.word	index@(_Z7sigmoidiPKfPfS1_)
        /*01dc*/ 	.word	0x00000000


	//----- nvinfo : EIATTR_MIN_STACK_SIZE
	.align		4
.L_79:
        /*01e0*/ 	.byte	0x04, 0x12
        /*01e2*/ 	.short	(.L_81 - .L_80)
	.align		4
.L_80:
        /*01e4*/ 	.word	index@(_Z7sigmoidiPKfPf)
        /*01e8*/ 	.word	0x00000000


	//----- nvinfo : EIATTR_MIN_STACK_SIZE
	.align		4
.L_81:
        /*01ec*/ 	.byte	0x04, 0x12
        /*01ee*/ 	.short	(.L_83 - .L_82)
	.align		4
.L_82:
        /*01f0*/ 	.word	index@(_Z3sumiPKfS0_S0_S0_Pf)
        /*01f4*/ 	.word	0x00000000


	//----- nvinfo : EIATTR_MIN_STACK_SIZE
	.align		4
.L_83:
        /*01f8*/ 	.byte	0x04, 0x12
        /*01fa*/ 	.short	(.L_85 - .L_84)
	.align		4
.L_84:
        /*01fc*/ 	.word	index@(_Z16slicedInplaceAddiifPKfPKiPf)
        /*0200*/ 	.word	0x00000000


	//----- nvinfo : EIATTR_MIN_STACK_SIZE
	.align		4
.L_85:
        /*0204*/ 	.byte	0x04, 0x12
        /*0206*/ 	.short	(.L_87 - .L_86)
	.align		4
.L_86:
        /*0208*/ 	.word	index@(_Z18addHadamardProductiPKfS0_fPf)
        /*020c*/ 	.word	0x00000000


	//----- nvinfo : EIATTR_MIN_STACK_SIZE
	.align		4
.L_87:
        /*0210*/ 	.byte	0x04, 0x12
        /*0212*/ 	.short	(.L_89 - .L_88)
	.align		4
.L_88:
        /*0214*/ 	.word	index@(_Z15hadamardProductiPKfS0_S0_Pf)
        /*0218*/ 	.word	0x00000000


	//----- nvinfo : EIATTR_MIN_STACK_SIZE
	.align		4
.L_89:
        /*021c*/ 	.byte	0x04, 0x12
        /*021e*/ 	.short	(.L_91 - .L_90)
	.align		4
.L_90:
        /*0220*/ 	.word	index@(_Z15hadamardProductiPKfS0_Pf)
        /*0224*/ 	.word	0x00000000


	//----- nvinfo : EIATTR_MIN_STACK_SIZE
	.align		4
.L_91:
        /*0228*/ 	.byte	0x04, 0x12
        /*022a*/ 	.short	(.L_93 - .L_92)
	.align		4
.L_92:
        /*022c*/ 	.word	index@(_Z8sumHprodiPKfS0_S0_S0_S0_S0_S0_S0_S0_S0_S0_Pf)
        /*0230*/ 	.word	0x00000000


	//----- nvinfo : EIATTR_MIN_STACK_SIZE
	.align		4
.L_93:
        /*0234*/ 	.byte	0x04, 0x12
        /*0236*/ 	.short	(.L_95 - .L_94)
	.align		4
.L_94:
        /*0238*/ 	.word	index@(_Z8sumHprodiPKfS0_S0_S0_S0_Pf)
        /*023c*/ 	.word	0x00000000


	//----- nvinfo : EIATTR_MIN_STACK_SIZE
	.align		4
.L_95:
        /*0240*/ 	.byte	0x04, 0x12
        /*0242*/ 	.short	(.L_97 - .L_96)
	.align		4
.L_96:
        /*0244*/ 	.word	index@(_Z8sumHprodiPKfS0_S0_S0_Pf)
        /*0248*/ 	.word	0x00000000


	//----- nvinfo : EIATTR_MIN_STACK_SIZE
	.align		4
.L_97:
        /*024c*/ 	.byte	0x04, 0x12
        /*024e*/ 	.short	(.L_99 - .L_98)
	.align		4
.L_98:
        /*0250*/ 	.word	index@(_Z8hprodSumiiPKfS0_Pf)
        /*0254*/ 	.word	0x00000000


	//----- nvinfo : EIATTR_MIN_STACK_SIZE
	.align		4
.L_99:
        /*0258*/ 	.byte	0x04, 0x12
        /*025a*/ 	.short	(.L_101 - .L_100)
	.align		4
.L_100:
        /*025c*/ 	.word	index@(_Z4fillifPf)
        /*0260*/ 	.word	0x00000000


	//----- nvinfo : EIATTR_MIN_STACK_SIZE
	.align		4
.L_101:
        /*0264*/ 	.byte	0x04, 0x12
        /*0266*/ 	.short	(.L_103 - .L_102)
	.align		4
.L_102:
        /*0268*/ 	.word	index@(_Z16testDependenciesiPiiS_S_)
        /*026c*/ 	.word	0x00000000


	//----- nvinfo : EIATTR_MIN_STACK_SIZE
	.align		4
.L_103:
        /*0270*/ 	.byte	0x04, 0x12
        /*0272*/ 	.short	(.L_105 - .L_104)
	.align		4
.L_104:
        /*0274*/ 	.word	index@(_Z12sliceColumnsiiPKiPKfPf)
        /*0278*/ 	.word	0x00000000
.L_105:


//--------------------- .nv.compat                --------------------------
	.section	.nv.compat,"",@"SHT_CUDA_COMPAT_INFO"
	.align	4
        /*0000*/ 	.byte	0x02, 0x09, 0x00, 0x00, 0x02, 0x02, 0x01, 0x00, 0x02, 0x05, 0x05, 0x00, 0x03, 0x07, 0x01, 0x01
        /*0010*/ 	.byte	0x02, 0x03, 0x00, 0x00, 0x02, 0x06, 0x01, 0x00, 0x04, 0x0b, 0x08, 0x00, 0x01, 0x00, 0x00, 0x00
        /*0020*/ 	.byte	0x00, 0x00, 0x00, 0x00


//--------------------- .nv.info._Z5scaleiPKffPf  --------------------------
	.section	.nv.info._Z5scaleiPKffPf,"",@"SHT_CUDA_INFO"
	.sectionflags	@""
	.align	4


	//----- nvinfo : EIATTR_CUDA_API_VERSION
	.align		4
        /*0000*/ 	.byte	0x04, 0x37
        /*0002*/ 	.short	(.L_107 - .L_106)
.L_106:
        /*0004*/ 	.word	0x00000082


	//----- nvinfo : EIATTR_KPARAM_INFO
	.align		4
.L_107:
        /*0008*/ 	.byte	0x04, 0x17
        /*000a*/ 	.short	(.L_109 - .L_108)
.L_108:
        /*000c*/ 	.word	0x00000000
        /*0010*/ 	.short	0x0003
        /*0012*/ 	.short	0x0018
        /*0014*/ 	.byte	0x00, 0xf5, 0x21, 0x00


	//----- nvinfo : EIATTR_KPARAM_INFO
	.align		4
.L_109:
        /*0018*/ 	.byte	0x04, 0x17
        /*001a*/ 	.short	(.L_111 - .L_110)
.L_110:
        /*001c*/ 	.word	0x00000000
        /*0020*/ 	.short	0x0002
        /*0022*/ 	.short	0x0010
        /*0024*/ 	.byte	0x00, 0xf0, 0x11, 0x00


	//----- nvinfo : EIATTR_KPARAM_INFO
	.align		4
.L_111:
        /*0028*/ 	.byte	0x04, 0x17
        /*002a*/ 	.short	(.L_113 - .L_112)
.L_112:
        /*002c*/ 	.word	0x00000000
        /*0030*/ 	.short	0x0001
        /*0032*/ 	.short	0x0008
        /*0034*/ 	.byte	0x00, 0xf5, 0x21, 0x00


	//----- nvinfo : EIATTR_KPARAM_INFO
	.align		4
.L_113:
        /*0038*/ 	.byte	0x04, 0x17
        /*003a*/ 	.short	(.L_115 - .L_114)
.L_114:
        /*003c*/ 	.word	0x00000000
        /*0040*/ 	.short	0x0000
        /*0042*/ 	.short	0x0000
        /*0044*/ 	.byte	0x00, 0xf0, 0x11, 0x00


	//----- nvinfo : EIATTR_SPARSE_MMA_MASK
	.align		4
.L_115:
        /*0048*/ 	.byte	0x03, 0x50
        /*004a*/ 	.short	0x0000


	//----- nvinfo : EIATTR_MAXREG_COUNT
	.align		4
        /*004c*/ 	.byte	0x03, 0x1b
        /*004e*/ 	.short	0x00ff


	//----- nvinfo : EIATTR_MERCURY_ISA_VERSION
	.align		4
        /*0050*/ 	.byte	0x03, 0x5f
        /*0052*/ 	.short	0x0101


	//----- nvinfo : EIATTR_VRC_CTA_INIT_COUNT
	.align		4
        /*0054*/ 	.byte	0x02, 0x4a
	.zero		1
	.zero		1


	//----- nvinfo : EIATTR_EXIT_INSTR_OFFSETS
	.align		4
        /*0058*/ 	.byte	0x04, 0x1c
        /*005a*/ 	.short	(.L_117 - .L_116)


	//   ....[0]....
.L_116:
        /*005c*/ 	.word	0x00000090


	//   ....[1]....
        /*0060*/ 	.word	0x000003b0


	//   ....[2]....
        /*0064*/ 	.word	0x00000530


	//----- nvinfo : EIATTR_CRS_STACK_SIZE
	.align		4
.L_117:
        /*0068*/ 	.byte	0x04, 0x1e
        /*006a*/ 	.short	(.L_119 - .L_118)
.L_118:
        /*006c*/ 	.word	0x00000000


	//----- nvinfo : EIATTR_CBANK_PARAM_SIZE
	.align		4
.L_119:
        /*0070*/ 	.byte	0x03, 0x19
        /*0072*/ 	.short	0x0020


	//----- nvinfo : EIATTR_PARAM_CBANK
	.align		4
        /*0074*/ 	.byte	0x04, 0x0a
        /*0076*/ 	.short	(.L_121 - .L_120)
	.align		4
.L_120:
        /*0078*/ 	.word	index@(.nv.constant0._Z5scaleiPKffPf)
        /*007c*/ 	.short	0x0380
        /*007e*/ 	.short	0x0020


	//----- nvinfo : EIATTR_SW_WAR
	.align		4
.L_121:
        /*0080*/ 	.byte	0x04, 0x36
        /*0082*/ 	.short	(.L_123 - .L_122)
.L_122:
        /*0084*/ 	.word	0x00000008
.L_123:


//--------------------- .nv.info._Z4tanhiPKfPfS1_ --------------------------
	.section	.nv.info._Z4tanhiPKfPfS1_,"",@"SHT_CUDA_INFO"
	.sectionflags	@""
	.align	4


	//----- nvinfo : EIATTR_CUDA_API_VERSION
	.align		4
        /*0000*/ 	.byte	0x04, 0x37
        /*0002*/ 	.short	(.L_125 - .L_124)
.L_124:
        /*0004*/ 	.word	0x00000082


	//----- nvinfo : EIATTR_KPARAM_INFO
	.align		4
.L_125:
        /*0008*/ 	.byte	0x04, 0x17
        /*000a*/ 	.short	(.L_127 - .L_126)
.L_126:
        /*000c*/ 	.word	0x00000000
        /*0010*/ 	.short	0x0003
        /*0012*/ 	.short	0x0018
        /*0014*/ 	.byte	0x00, 0xf5, 0x21, 0x00


	//----- nvinfo : EIATTR_KPARAM_INFO
	.align		4
.L_127:
        /*0018*/ 	.byte	0x04, 0x17
        /*001a*/ 	.short	(.L_129 - .L_128)
.L_128:
        /*001c*/ 	.word	0x00000000
        /*0020*/ 	.short	0x0002
        /*0022*/ 	.short	0x0010
        /*0024*/ 	.byte	0x00, 0xf5, 0x21, 0x00


	//----- nvinfo : EIATTR_KPARAM_INFO
	.align		4
.L_129:
        /*0028*/ 	.byte	0x04, 0x17
        /*002a*/ 	.short	(.L_131 - .L_130)
.L_130:
        /*002c*/ 	.word	0x00000000
        /*0030*/ 	.short	0x0001
        /*0032*/ 	.short	0x0008
        /*0034*/ 	.byte	0x00, 0xf5, 0x21, 0x00


	//----- nvinfo : EIATTR_KPARAM_INFO
	.align		4
.L_131:
        /*0038*/ 	.byte	0x04, 0x17
        /*003a*/ 	.short	(.L_133 - .L_132)
.L_132:
        /*003c*/ 	.word	0x00000000
        /*0040*/ 	.short	0x0000
        /*0042*/ 	.short	0x0000
        /*0044*/ 	.byte	0x00, 0xf0, 0x11, 0x00


	//----- nvinfo : EIATTR_SPARSE_MMA_MASK
	.align		4
.L_133:
        /*0048*/ 	.byte	0x03, 0x50
        /*004a*/ 	.short	0x0000


	//----- nvinfo : EIATTR_MAXREG_COUNT
	.align		4
        /*004c*/ 	.byte	0x03, 0x1b
        /*004e*/ 	.short	0x00ff


	//----- nvinfo : EIATTR_MERCURY_ISA_VERSION
	.align		4
        /*0050*/ 	.byte	0x03, 0x5f
        /*0052*/ 	.short	0x0101


	//----- nvinfo : EIATTR_VRC_CTA_INIT_COUNT
	.align		4
        /*0054*/ 	.byte	0x02, 0x4a
	.zero		1
	.zero		1


	//----- nvinfo : EIATTR_EXIT_INSTR_OFFSETS
	.align		4
        /*0058*/ 	.byte	0x04, 0x1c
        /*005a*/ 	.short	(.L_135 - .L_134)


	//   ....[0]....
.L_134:
        /*005c*/ 	.word	0x00000090


	//   ....[1]....
        /*0060*/ 	.word	0x000004e0


	//   ....[2]....
        /*0064*/ 	.word	0x00000ac0


	//----- nvinfo : EIATTR_CRS_STACK_SIZE
	.align		4
.L_135:
        /*0068*/ 	.byte	0x04, 0x1e
        /*006a*/ 	.short	(.L_137 - .L_136)
.L_136:
        /*006c*/ 	.word	0x00000000


	//----- nvinfo : EIATTR_CBANK_PARAM_SIZE
	.align		4
.L_137:
        /*0070*/ 	.byte	0x03, 0x19
        /*0072*/ 	.short	0x0020


	//----- nvinfo : EIATTR_PARAM_CBANK
	.align		4
        /*0074*/ 	.byte	0x04, 0x0a
        /*0076*/ 	.short	(.L_139 - .L_138)
	.align		4
.L_138:
        /*0078*/ 	.word	index@(.nv.constant0._Z4tanhiPKfPfS1_)
        /*007c*/ 	.short	0x0380
        /*007e*/ 	.short	0x0020


	//----- nvinfo : EIATTR_SW_WAR
	.align		4
.L_139:
        /*0080*/ 	.byte	0x04, 0x36
        /*0082*/ 	.short	(.L_141 - .L_140)
.L_140:
        /*0084*/ 	.word	0x00000008
.L_141:


//--------------------- .nv.info._Z4tanhiPKfPf    --------------------------
	.section	.nv.info._Z4tanhiPKfPf,"",@"SHT_CUDA_INFO"
	.sectionflags	@""
	.align	4


	//----- nvinfo : EIATTR_CUDA_API_VERSION
	.align		4
        /*0000*/ 	.byte	0x04, 0x37
        /*0002*/ 	.short	(.L_143 - .L_142)
.L_142:
        /*0004*/ 	.word	0x00000082


	//----- nvinfo : EIATTR_KPARAM_INFO
	.align		4
.L_143:
        /*0008*/ 	.byte	0x04, 0x17
        /*000a*/ 	.short	(.L_145 - .L_144)
.L_144:
        /*000c*/ 	.word	0x00000000
        /*0010*/ 	.short	0x0002
        /*0012*/ 	.short	0x0010
        /*0014*/ 	.byte	0x00, 0xf5, 0x21, 0x00


	//----- nvinfo : EIATTR_KPARAM_INFO
	.align		4
.L_145:
        /*0018*/ 	.byte	0x04, 0x17
        /*001a*/ 	.short	(.L_147 - .L_146)
.L_146:
        /*001c*/ 	.word	0x00000000
        /*0020*/ 	.short	0x0001
        /*0022*/ 	.short	0x0008
        /*0024*/ 	.byte	0x00, 0xf5, 0x21, 0x00


	//----- nvinfo : EIATTR_KPARAM_INFO
	.align		4
.L_147:
        /*0028*/ 	.byte	0x04, 0x17
        /*002a*/ 	.short	(.L_149 - .L_148)
.L_148:
        /*002c*/ 	.word	0x00000000
        /*0030*/ 	.short	0x0000
        /*0032*/ 	.short	0x0000
        /*0034*/ 	.byte	0x00, 0xf0, 0x11, 0x00


	//----- nvinfo : EIATTR_SPARSE_MMA_MASK
	.align		4
.L_149:
        /*0038*/ 	.byte	0x03, 0x50
        /*003a*/ 	.short	0x0000


	//----- nvinfo : EIATTR_MAXREG_COUNT
	.align		4
        /*003c*/ 	.byte	0x03, 0x1b
        /*003e*/ 	.short	0x00ff


	//----- nvinfo : EIATTR_MERCURY_ISA_VERSION
	.align		4
        /*0040*/ 	.byte	0x03, 0x5f
        /*0042*/ 	.short	0x0101


	//----- nvinfo : EIATTR_VRC_CTA_INIT_COUNT
	.align		4
        /*0044*/ 	.byte	0x02, 0x4a
	.zero		1
	.zero		1


	//----- nvinfo : EIATTR_EXIT_INSTR_OFFSETS
	.align		4
        /*0048*/ 	.byte	0x04, 0x1c
        /*004a*/ 	.short	(.L_151 - .L_150)


	//   ....[0]....
.L_150:
        /*004c*/ 	.word	0x00000090


	//   ....[1]....
        /*0050*/ 	.word	0x00000490


	//   ....[2]....
        /*0054*/ 	.word	0x000009b0


	//----- nvinfo : EIATTR_CRS_STACK_SIZE
	.align		4
.L_151:
        /*0058*/ 	.byte	0x04, 0x1e
        /*005a*/ 	.short	(.L_153 - .L_152)
.L_152:
        /*005c*/ 	.word	0x00000000


	//----- nvinfo : EIATTR_CBANK_PARAM_SIZE
	.align		4
.L_153:
        /*0060*/ 	.byte	0x03, 0x19
        /*0062*/ 	.short	0x0018


	//----- nvinfo : EIATTR_PARAM_CBANK
	.align		4
        /*0064*/ 	.byte	0x04, 0x0a
        /*0066*/ 	.short	(.L_155 - .L_154)
	.align		4
.L_154:
        /*0068*/ 	.word	index@(.nv.constant0._Z4tanhiPKfPf)
        /*006c*/ 	.short	0x0380
        /*006e*/ 	.short	0x0018


	//----- nvinfo : EIATTR_SW_WAR
	.align		4
.L_155:
        /*0070*/ 	.byte	0x04, 0x36
        /*0072*/ 	.short	(.L_157 - .L_156)
.L_156:
        /*0074*/ 	.word	0x00000008
.L_157:


//--------------------- .nv.info._Z7sigmoidiPKfPfS1_ --------------------------
	.section	.nv.info._Z7sigmoidiPKfPfS1_,"",@"SHT_CUDA_INFO"
	.sectionflags	@""
	.align	4


	//----- nvinfo : EIATTR_CUDA_API_VERSION
	.align		4
        /*0000*/ 	.byte	0x04, 0x37
        /*0002*/ 	.short	(.L_159 - .L_158)
.L_158:
        /*0004*/ 	.word	0x00000082


	//----- nvinfo : EIATTR_KPARAM_INFO
	.align		4
.L_159:
        /*0008*/ 	.byte	0x04, 0x17
        /*000a*/ 	.short	(.L_161 - .L_160)
.L_160:
        /*000c*/ 	.word	0x00000000
        /*0010*/ 	.short	0x0003
        /*0012*/ 	.short	0x0018
        /*0014*/ 	.byte	0x00, 0xf5, 0x21, 0x00


	//----- nvinfo : EIATTR_KPARAM_INFO
	.align		4
.L_161:
        /*0018*/ 	.byte	0x04, 0x17
        /*001a*/ 	.short	(.L_163 - .L_162)
.L_162:
        /*001c*/ 	.word	0x00000000
        /*0020*/ 	.short	0x0002
        /*0022*/ 	.short	0x0010
        /*0024*/ 	.byte	0x00, 0xf5, 0x21, 0x00


	//----- nvinfo : EIATTR_KPARAM_INFO
	.align		4
.L_163:
        /*0028*/ 	.byte	0x04, 0x17
        /*002a*/ 	.short	(.L_165 - .L_164)
.L_164:
        /*002c*/ 	.word	0x00000000
        /*0030*/ 	.short	0x0001
        /*0032*/ 	.short	0x0008
        /*0034*/ 	.byte	0x00, 0xf5, 0x21, 0x00


	//----- nvinfo : EIATTR_KPARAM_INFO
	.align		4
.L_165:
        /*0038*/ 	.byte	0x04, 0x17
        /*003a*/ 	.short	(.L_167 - .L_166)
.L_166:
        /*003c*/ 	.word	0x00000000
        /*0040*/ 	.short	0x0000
        /*0042*/ 	.short	0x0000
        /*0044*/ 	.byte	0x00, 0xf0, 0x11, 0x00


	//----- nvinfo : EIATTR_SPARSE_MMA_MASK
	.align		4
.L_167:
        /*0048*/ 	.byte	0x03, 0x50
        /*004a*/ 	.short	0x0000


	//----- nvinfo : EIATTR_MAXREG_COUNT
	.align		4
        /*004c*/ 	.byte	0x03, 0x1b
        /*004e*/ 	.short	0x00ff


	//----- nvinfo : EIATTR_MERCURY_ISA_VERSION
	.align		4
        /*0050*/ 	.byte	0x03, 0x5f
        /*0052*/ 	.short	0x0101


	//----- nvinfo : EIATTR_VRC_CTA_INIT_COUNT
	.align		4
        /*0054*/ 	.byte	0x02, 0x4a
	.zero		1
	.zero		1


	//----- nvinfo : EIATTR_EXIT_INSTR_OFFSETS
	.align		4
        /*0058*/ 	.byte	0x04, 0x1c
        /*005a*/ 	.short	(.L_169 - .L_168)


	//   ....[0]....
.L_168:
        /*005c*/ 	.word	0x00000090


	//   ....[1]....
        /*0060*/ 	.word	0x00000570


	//   ....[2]....
        /*0064*/ 	.word	0x00000db0


	//----- nvinfo : EIATTR_CRS_STACK_SIZE
	.align		4
.L_169:
        /*0068*/ 	.byte	0x04, 0x1e
        /*006a*/ 	.short	(.L_171 - .L_170)
.L_170:
        /*006c*/ 	.word	0x00000000


	//----- nvinfo : EIATTR_CBANK_PARAM_SIZE
	.align		4
.L_171:
        /*0070*/ 	.byte	0x03, 0x19
        /*0072*/ 	.short	0x0020


	//----- nvinfo : EIATTR_PARAM_CBANK
	.align		4
        /*0074*/ 	.byte	0x04, 0x0a
        /*0076*/ 	.short	(.L_173 - .L_172)
	.align		4
.L_172:
        /*0078*/ 	.word	index@(.nv.constant0._Z7sigmoidiPKfPfS1_)
        /*007c*/ 	.short	0x0380
        /*007e*/ 	.short	0x0020


	//----- nvinfo : EIATTR_SW_WAR
	.align		4
.L_173:
        /*0080*/ 	.byte	0x04, 0x36
        /*0082*/ 	.short	(.L_175 - .L_174)
.L_174:
        /*0084*/ 	.word	0x00000008
.L_175:


//--------------------- .nv.info._Z7sigmoidiPKfPf --------------------------
	.section	.nv.info._Z7sigmoidiPKfPf,"",@"SHT_CUDA_INFO"
	.sectionflags	@""
	.align	4


	//----- nvinfo : EIATTR_CUDA_API_VERSION
	.align		4
        /*0000*/ 	.byte	0x04, 0x37
        /*0002*/ 	.short	(.L_177 - .L_176)
.L_176:
        /*0004*/ 	.word	0x00000082


	//----- nvinfo : EIATTR_KPARAM_INFO
	.align		4
.L_177:
        /*0008*/ 	.byte	0x04, 0x17
        /*000a*/ 	.short	(.L_179 - .L_178)
.L_178:
        /*000c*/ 	.word	0x00000000
        /*0010*/ 	.short	0x0002
        /*0012*/ 	.short	0x0010
        /*0014*/ 	.byte	0x00, 0xf5, 0x21, 0x00


	//----- nvinfo : EIATTR_KPARAM_INFO
	.align		4
.L_179:
        /*0018*/ 	.byte	0x04, 0x17
        /*001a*/ 	.short	(.L_181 - .L_180)
.L_180:
        /*001c*/ 	.word	0x00000000
        /*0020*/ 	.short	0x0001
        /*0022*/ 	.short	0x0008
        /*0024*/ 	.byte	0x00, 0xf5, 0x21, 0x00


	//----- nvinfo : EIATTR_KPARAM_INFO
	.align		4
.L_181:
        /*0028*/ 	.byte	0x04, 0x17
        /*002a*/ 	.short	(.L_183 - .L_182)
.L_182:
        /*002c*/ 	.word	0x00000000
        /*0030*/ 	.short	0x0000
        /*0032*/ 	.short	0x0000
        /*0034*/ 	.byte	0x00, 0xf0, 0x11, 0x00


	//----- nvinfo : EIATTR_SPARSE_MMA_MASK
	.align		4
.L_183:
        /*0038*/ 	.byte	0x03, 0x50
        /*003a*/ 	.short	0x0000


	//----- nvinfo : EIATTR_MAXREG_COUNT
	.align		4
        /*003c*/ 	.byte	0x03, 0x1b
        /*003e*/ 	.short	0x00ff


	//----- nvinfo : EIATTR_MERCURY_ISA_VERSION
	.align		4
        /*0040*/ 	.byte	0x03, 0x5f
        /*0042*/ 	.short	0x0101


	//----- nvinfo : EIATTR_VRC_CTA_INIT_COUNT
	.align		4
        /*0044*/ 	.byte	0x02, 0x4a
	.zero		1
	.zero		1


	//----- nvinfo : EIATTR_EXIT_INSTR_OFFSETS
	.align		4
        /*0048*/ 	.byte	0x04, 0x1c
        /*004a*/ 	.short	(.L_185 - .L_184)


	//   ....[0]....
.L_184:
        /*004c*/ 	.word	0x00000090


	//   ....[1]....
        /*0050*/ 	.word	0x00000510


	//   ....[2]....
        /*0054*/ 	.word	0x00000c50


	//----- nvinfo : EIATTR_CRS_STACK_SIZE
	.align		4
.L_185:
        /*0058*/ 	.byte	0x04, 0x1e
        /*005a*/ 	.short	(.L_187 - .L_186)
.L_186:
        /*005c*/ 	.word	0x00000000


	//----- nvinfo : EIATTR_CBANK_PARAM_SIZE
	.align		4
.L_187:
        /*0060*/ 	.byte	0x03, 0x19
        /*0062*/ 	.short	0x0018


	//----- nvinfo : EIATTR_PARAM_CBANK
	.align		4
        /*0064*/ 	.byte	0x04, 0x0a
        /*0066*/ 	.short	(.L_189 - .L_188)
	.align		4
.L_188:
        /*0068*/ 	.word	index@(.nv.constant0._Z7sigmoidiPKfPf)
        /*006c*/ 	.short	0x0380
        /*006e*/ 	.short	0x0018


	//----- nvinfo : EIATTR_SW_WAR
	.align		4
.L_189:
        /*0070*/ 	.byte	0x04, 0x36
        /*0072*/ 	.short	(.L_191 - .L_190)
.L_190:
        /*0074*/ 	.word	0x00000008
.L_191:


//--------------------- .nv.info._Z3sumiPKfS0_S0_S0_Pf --------------------------
	.section	.nv.info._Z3sumiPKfS0_S0_S0_Pf,"",@"SHT_CUDA_INFO"
	.sectionflags	@""
	.align	4


	//----- nvinfo : EIATTR_CUDA_API_VERSION
	.align		4
        /*0000*/ 	.byte	0x04, 0x37
        /*0002*/ 	.short	(.L_193 - .L_192)
.L_192:
        /*0004*/ 	.word	0x00000082


	//----- nvinfo : EIATTR_KPARAM_INFO
	.align		4
.L_193:
        /*0008*/ 	.byte	0x04, 0x17
        /*000a*/ 	.short	(.L_195 - .L_194)
.L_194:
        /*000c*/ 	.word	0x00000000
        /*0010*/ 	.short	0x0005
        /*0012*/ 	.short	0x0028
        /*0014*/ 	.byte	0x00, 0xf5, 0x21, 0x00


	//----- nvinfo : EIATTR_KPARAM_INFO
	.align		4
.L_195:
        /*0018*/ 	.byte	0x04, 0x17
        /*001a*/ 	.short	(.L_197 - .L_196)
.L_196:
        /*001c*/ 	.word	0x00000000
        /*0020*/ 	.short	0x0004
        /*0022*/ 	.short	0x0020
        /*0024*/ 	.byte	0x00, 0xf5, 0x21, 0x00


	//----- nvinfo : EIATTR_KPARAM_INFO
	.align		4
.L_197:
        /*0028*/ 	.byte	0x04, 0x17
        /*002a*/ 	.short	(.L_199 - .L_198)
.L_198:
        /*002c*/ 	.word	0x00000000
        /*0030*/ 	.short	0x0003
        /*0032*/ 	.short	0x0018
        /*0034*/ 	.byte	0x00, 0xf5, 0x21, 0x00


	//----- nvinfo : EIATTR_KPARAM_INFO
	.align		4
.L_199:
        /*0038*/ 	.byte	0x04, 0x17
        /*003a*/ 	.short	(.L_201 - .L_200)
.L_200:
        /*003c*/ 	.word	0x00000000
        /*0040*/ 	.short	0x0002
        /*0042*/ 	.short	0x0010
        /*0044*/ 	.byte	0x00, 0xf5, 0x21, 0x00


	//----- nvinfo : EIATTR_KPARAM_INFO
	.align		4
.L_201:
        /*0048*/ 	.byte	0x04, 0x17
        /*004a*/ 	.short	(.L_203 - .L_202)
.L_202:
        /*004c*/ 	.word	0x00000000
        /*0050*/ 	.short	0x0001
        /*0052*/ 	.short	0x0008
        /*0054*/ 	.byte	0x00, 0xf5, 0x21, 0x00


	//----- nvinfo : EIATTR_KPARAM_INFO
	.align		4
.L_203:
        /*0058*/ 	.byte	0x04, 0x17
        /*005a*/ 	.short	(.L_205 - .L_204)
.L_204:
        /*005c*/ 	.word	0x00000000
        /*0060*/ 	.short	0x0000
        /*0062*/ 	.short	0x0000
        /*0064*/ 	.byte	0x00, 0xf0, 0x11, 0x00


	//----- nvinfo : EIATTR_SPARSE_MMA_MASK
	.align		4
.L_205:
        /*0068*/ 	.byte	0x03, 0x50
        /*006a*/ 	.short	0x0000


	//----- nvinfo : EIATTR_MAXREG_COUNT
	.align		4
        /*006c*/ 	.byte	0x03, 0x1b
        /*006e*/ 	.short	0x00ff


	//----- nvinfo : EIATTR_MERCURY_ISA_VERSION
	.align		4
        /*0070*/ 	.byte	0x03, 0x5f
        /*0072*/ 	.short	0x0101


	//----- nvinfo : EIATTR_VRC_CTA_INIT_COUNT
	.align		4
        /*0074*/ 	.byte	0x02, 0x4a
	.zero		1
	.zero		1


	//----- nvinfo : EIATTR_EXIT_INSTR_OFFSETS
	.align		4
        /*0078*/ 	.byte	0x04, 0x1c
        /*007a*/ 	.short	(.L_207 - .L_206)


	//   ....[0]....
.L_206:
        /*007c*/ 	.word	0x00000090


	//   ....[1]....
        /*0080*/ 	.word	0x00000420


	//   ....[2]....
        /*0084*/ 	.word	0x000007f0


	//----- nvinfo : EIATTR_CRS_STACK_SIZE
	.align		4
.L_207:
        /*0088*/ 	.byte	0x04, 0x1e
        /*008a*/ 	.short	(.L_209 - .L_208)
.L_208:
        /*008c*/ 	.word	0x00000000


	//----- nvinfo : EIATTR_CBANK_PARAM_SIZE
	.align		4
.L_209:
        /*0090*/ 	.byte	0x03, 0x19
        /*0092*/ 	.short	0x0030


	//----- nvinfo : EIATTR_PARAM_CBANK
	.align		4
        /*0094*/ 	.byte	0x04, 0x0a
        /*0096*/ 	.short	(.L_211 - .L_210)
	.align		4
.L_210:
        /*0098*/ 	.word	index@(.nv.constant0._Z3sumiPKfS0_S0_S0_Pf)
        /*009c*/ 	.short	0x0380
        /*009e*/ 	.short	0x0030


	//----- nvinfo : EIATTR_SW_WAR
	.align		4
.L_211:
        /*00a0*/ 	.byte	0x04, 0x36
        /*00a2*/ 	.short	(.L_213 - .L_212)
.L_212:
        /*00a4*/ 	.word	0x00000008
.L_213:


//--------------------- .nv.info._Z16slicedInplaceAddiifPKfPKiPf --------------------------
	.section	.nv.info._Z16slicedInplaceAddiifPKfPKiPf,"",@"SHT_CUDA_INFO"
	.sectionflags	@""
	.align	4


	//----- nvinfo : EIATTR_CUDA_API_VERSION
	.align		4
        /*0000*/ 	.byte	0x04, 0x37
        /*0002*/ 	.short	(.L_215 - .L_214)
.L_214:
        /*0004*/ 	.word	0x00000082


	//----- nvinfo : EIATTR_KPARAM_INFO
	.align		4
.L_215:
        /*0008*/ 	.byte	0x04, 0x17
        /*000a*/ 	.short	(.L_217 - .L_216)
.L_216:
        /*000c*/ 	.word	0x00000000
        /*0010*/ 	.short	0x0005
        /*0012*/ 	.short	0x0020
        /*0014*/ 	.byte	0x00, 0xf5, 0x21, 0x00


	//----- nvinfo : EIATTR_KPARAM_INFO
	.align		4
.L_217:
        /*0018*/ 	.byte	0x04, 0x17
        /*001a*/ 	.short	(.L_219 - .L_218)
.L_218:
        /*001c*/ 	.word	0x00000000
        /*0020*/ 	.short	0x0004
        /*0022*/ 	.short	0x0018
        /*0024*/ 	.byte	0x00, 0xf5, 0x21, 0x00


	//----- nvinfo : EIATTR_KPARAM_INFO
	.align		4
.L_219:
        /*0028*/ 	.byte	0x04, 0x17
        /*002a*/ 	.short	(.L_221 - .L_220)
.L_220:
        /*002c*/ 	.word	0x00000000
        /*0030*/ 	.short	0x0003
        /*0032*/ 	.short	0x0010
        /*0034*/ 	.byte	0x00, 0xf5, 0x21, 0x00


	//----- nvinfo : EIATTR_KPARAM_INFO
	.align		4
.L_221:
        /*0038*/ 	.byte	0x04, 0x17
        /*003a*/ 	.short	(.L_223 - .L_222)
.L_222:
        /*003c*/ 	.word	0x00000000
        /*0040*/ 	.short	0x0002
        /*0042*/ 	.short	0x0008
        /*0044*/ 	.byte	0x00, 0xf0, 0x11, 0x00


	//----- nvinfo : EIATTR_KPARAM_INFO
	.align		4
.L_223:
        /*0048*/ 	.byte	0x04, 0x17
        /*004a*/ 	.short	(.L_225 - .L_224)
.L_224:
        /*004c*/ 	.word	0x00000000
        /*0050*/ 	.short	0x0001
        /*0052*/ 	.short	0x0004
        /*0054*/ 	.byte	0x00, 0xf0, 0x11, 0x00


	//----- nvinfo : EIATTR_KPARAM_INFO
	.align		4
.L_225:
        /*0058*/ 	.byte	0x04, 0x17
        /*005a*/ 	.short	(.L_227 - .L_226)
.L_226:
        /*005c*/ 	.word	0x00000000
        /*0060*/ 	.short	0x0000
        /*0062*/ 	.short	0x0000
        /*0064*/ 	.byte	0x00, 0xf0, 0x11, 0x00


	//----- nvinfo : EIATTR_SPARSE_MMA_MASK
	.align		4
.L_227:
        /*0068*/ 	.byte	0x03, 0x50
        /*006a*/ 	.short	0x0000


	//----- nvinfo : EIATTR_MAXREG_COUNT
	.align		4
        /*006c*/ 	.byte	0x03, 0x1b
        /*006e*/ 	.short	0x00ff


	//----- nvinfo : EIATTR_MERCURY_ISA_VERSION
	.align		4
        /*0070*/ 	.byte	0x03, 0x5f
        /*0072*/ 	.short	0x0101


	//----- nvinfo : EIATTR_VRC_CTA_INIT_COUNT
	.align		4
        /*0074*/ 	.byte	0x02, 0x4a
	.zero		1
	.zero		1


	//----- nvinfo : EIATTR_EXIT_INSTR_OFFSETS
	.align		4
        /*0078*/ 	.byte	0x04, 0x1c
        /*007a*/ 	.short	(.L_229 - .L_228)


	//   ....[0]....
.L_228:
        /*007c*/ 	.word	0x000000b0


	//   ....[1]....
        /*0080*/ 	.word	0x000005b0


	//   ....[2]....
        /*0084*/ 	.word	0x00000db0


	//----- nvinfo : EIATTR_CRS_STACK_SIZE
	.align		4
.L_229:
        /*0088*/ 	.byte	0x04, 0x1e
        /*008a*/ 	.short	(.L_231 - .L_230)
.L_230:
        /*008c*/ 	.word	0x00000000


	//----- nvinfo : EIATTR_CBANK_PARAM_SIZE
	.align		4
.L_231:
        /*0090*/ 	.byte	0x03, 0x19
        /*0092*/ 	.short	0x0028


	//----- nvinfo : EIATTR_PARAM_CBANK
	.align		4
        /*0094*/ 	.byte	0x04, 0x0a
        /*0096*/ 	.short	(.L_233 - .L_232)
	.align		4
.L_232:
        /*0098*/ 	.word	index@(.nv.constant0._Z16slicedInplaceAddiifPKfPKiPf)
        /*009c*/ 	.short	0x0380
        /*009e*/ 	.short	0x0028


	//----- nvinfo : EIATTR_SW_WAR
	.align		4
.L_233:
        /*00a0*/ 	.byte	0x04, 0x36
        /*00a2*/ 	.short	(.L_235 - .L_234)
.L_234:
        /*00a4*/ 	.word	0x00000008
.L_235:


//--------------------- .nv.info._Z18addHadamardProductiPKfS0_fPf --------------------------
	.section	.nv.info._Z18addHadamardProductiPKfS0_fPf,"",@"SHT_CUDA_INFO"
	.sectionflags	@""
	.align	4


	//----- nvinfo : EIATTR_CUDA_API_VERSION
	.align		4
        /*0000*/ 	.byte	0x04, 0x37
        /*0002*/ 	.short	(.L_237 - .L_236)
.L_236:
        /*0004*/ 	.word	0x00000082


	//----- nvinfo : EIATTR_KPARAM_INFO
	.align		4
.L_237:
        /*0008*/ 	.byte	0x04, 0x17
        /*000a*/ 	.short	(.L_239 - .L_238)
.L_238:
        /*000c*/ 	.word	0x00000000
        /*0010*/ 	.short	0x0004
        /*0012*/ 	.short	0x0020
        /*0014*/ 	.byte	0x00, 0xf5, 0x21, 0x00


	//----- nvinfo : EIATTR_KPARAM_INFO
	.align		4
.L_239:
        /*0018*/ 	.byte	0x04, 0x17
        /*001a*/ 	.short	(.L_241 - .L_240)
.L_240:
        /*001c*/ 	.word	0x00000000
        /*0020*/ 	.short	0x0003
        /*0022*/ 	.short	0x0018
        /*0024*/ 	.byte	0x00, 0xf0, 0x11, 0x00


	//----- nvinfo : EIATTR_KPARAM_INFO
	.align		4
.L_241:
        /*0028*/ 	.byte	0x04, 0x17
        /*002a*/ 	.short	(.L_243 - .L_242)
.L_242:
        /*002c*/ 	.word	0x00000000
        /*0030*/ 	.short	0x0002
        /*0032*/ 	.short	0x0010
        /*0034*/ 	.byte	0x00, 0xf5, 0x21, 0x00


	//----- nvinfo : EIATTR_KPARAM_INFO
	.align		4
.L_243:
        /*0038*/ 	.byte	0x04, 0x17
        /*003a*/ 	.short	(.L_245 - .L_244)
.L_244:
        /*003c*/ 	.word	0x00000000
        /*0040*/ 	.short	0x0001
        /*0042*/ 	.short	0x0008
        /*0044*/ 	.byte	0x00, 0xf5, 0x21, 0x00


	//----- nvinfo : EIATTR_KPARAM_INFO
	.align		4
.L_245:
        /*0048*/ 	.byte	0x04, 0x17
        /*004a*/ 	.short	(.L_247 - .L_246)
.L_246:
        /*004c*/ 	.word	0x00000000
        /*0050*/ 	.short	0x0000
        /*0052*/ 	.short	0x0000
        /*0054*/ 	.byte	0x00, 0xf0, 0x11, 0x00


	//----- nvinfo : EIATTR_SPARSE_MMA_MASK
	.align		4
.L_247:
        /*0058*/ 	.byte	0x03, 0x50
        /*005a*/ 	.short	0x0000


	//----- nvinfo : EIATTR_MAXREG_COUNT
	.align		4
        /*005c*/ 	.byte	0x03, 0x1b
        /*005e*/ 	.short	0x00ff


	//----- nvinfo : EIATTR_MERCURY_ISA_VERSION
	.align		4
        /*0060*/ 	.byte	0x03, 0x5f
        /*0062*/ 	.short	0x0101


	//----- nvinfo : EIATTR_VRC_CTA_INIT_COUNT
	.align		4
        /*0064*/ 	.byte	0x02, 0x4a
	.zero		1
	.zero		1


	//----- nvinfo : EIATTR_EXIT_INSTR_OFFSETS
	.align		4
        /*0068*/ 	.byte	0x04, 0x1c
        /*006a*/ 	.short	(.L_249 - .L_248)


	//   ....[0]....
.L_248:
        /*006c*/ 	.word	0x00000090


	//   ....[1]....
        /*0070*/ 	.word	0x000003e0


	//   ....[2]....
        /*0074*/ 	.word	0x00000690


	//----- nvinfo : EIATTR_CRS_STACK_SIZE
	.align		4
.L_249:
        /*0078*/ 	.byte	0x04, 0x1e
        /*007a*/ 	.short	(.L_251 - .L_250)
.L_250:
        /*007c*/ 	.word	0x00000000


	//----- nvinfo : EIATTR_CBANK_PARAM_SIZE
	.align		4
.L_251:
        /*0080*/ 	.byte	0x03, 0x19
        /*0082*/ 	.short	0x0028


	//----- nvinfo : EIATTR_PARAM_CBANK
	.align		4
        /*0084*/ 	.byte	0x04, 0x0a
        /*0086*/ 	.short	(.L_253 - .L_252)
	.align		4
.L_252:
        /*0088*/ 	.word	index@(.nv.constant0._Z18addHadamardProductiPKfS0_fPf)
        /*008c*/ 	.short	0x0380
        /*008e*/ 	.short	0x0028


	//----- nvinfo : EIATTR_SW_WAR
	.align		4
.L_253:
        /*0090*/ 	.byte	0x04, 0x36
        /*0092*/ 	.short	(.L_255 - .L_254)
.L_254:
        /*0094*/ 	.word	0x00000008
.L_255:


//--------------------- .nv.info._Z15hadamardProductiPKfS0_S0_Pf --------------------------
	.section	.nv.info._Z15hadamardProductiPKfS0_S0_Pf,"",@"SHT_CUDA_INFO"
	.sectionflags	@""
	.align	4


	//----- nvinfo : EIATTR_CUDA_API_VERSION
	.align		4
        /*0000*/ 	.byte	0x04, 0x37
        /*0002*/ 	.short	(.L_257 - .L_256)
.L_256:
        /*0004*/ 	.word	0x00000082


	//----- nvinfo : EIATTR_KPARAM_INFO
	.align		4
.L_257:
        /*0008*/ 	.byte	0x04, 0x17
        /*000a*/ 	.short	(.L_259 - .L_258)
.L_258:
        /*000c*/ 	.word	0x00000000
        /*0010*/ 	.short	0x0004
        /*0012*/ 	.short	0x0020
        /*0014*/ 	.byte	0x00, 0xf5, 0x21, 0x00


	//----- nvinfo : EIATTR_KPARAM_INFO
	.align		4
.L_259:
        /*0018*/ 	.byte	0x04, 0x17
        /*001a*/ 	.short	(.L_261 - .L_260)
.L_260:
        /*001c*/ 	.word	0x00000000
        /*0020*/ 	.short	0x0003
        /*0022*/ 	.short	0x0018
        /*0024*/ 	.byte	0x00, 0xf5, 0x21, 0x00


	//----- nvinfo : EIATTR_KPARAM_INFO
	.align		4
.L_261:
        /*0028*/ 	.byte	0x04, 0x17
        /*002a*/ 	.short	(.L_263 - .L_262)
.L_262:
        /*002c*/ 	.word	0x00000000
        /*0030*/ 	.short	0x0002
        /*0032*/ 	.short	0x0010
        /*0034*/ 	.byte	0x00, 0xf5, 0x21, 0x00


	//----- nvinfo : EIATTR_KPARAM_INFO
	.align		4
.L_263:
        /*0038*/ 	.byte	0x04, 0x17
        /*003a*/ 	.short	(.L_265 - .L_264)
.L_264:
        /*003c*/ 	.word	0x00000000
        /*0040*/ 	.short	0x0001
        /*0042*/ 	.short	0x0008
        /*0044*/ 	.byte	0x00, 0xf5, 0x21, 0x00


	//----- nvinfo : EIATTR_KPARAM_INFO
	.align		4
.L_265:
        /*0048*/ 	.byte	0x04, 0x17
        /*004a*/ 	.short	(.L_267 - .L_266)
.L_266:
        /*004c*/ 	.word	0x00000000
        /*0050*/ 	.short	0x0000
        /*0052*/ 	.short	0x0000
        /*0054*/ 	.byte	0x00, 0xf0, 0x11, 0x00


	//----- nvinfo : EIATTR_SPARSE_MMA_MASK
	.align		4
.L_267:
        /*0058*/ 	.byte	0x03, 0x50
        /*005a*/ 	.short	0x0000


	//----- nvinfo : EIATTR_MAXREG_COUNT
	.align		4
        /*005c*/ 	.byte	0x03, 0x1b
        /*005e*/ 	.short	0x00ff


	//----- nvinfo : EIATTR_MERCURY_ISA_VERSION
	.align		4
        /*0060*/ 	.byte	0x03, 0x5f
        /*0062*/ 	.short	0x0101


	//----- nvinfo : EIATTR_VRC_CTA_INIT_COUNT
	.align		4
        /*0064*/ 	.byte	0x02, 0x4a
	.zero		1
	.zero		1


	//----- nvinfo : EIATTR_EXIT_INSTR_OFFSETS
	.align		4
        /*0068*/ 	.byte	0x04, 0x1c
        /*006a*/ 	.short	(.L_269 - .L_268)


	//   ....[0]....
.L_268:
        /*006c*/ 	.word	0x00000090


	//   ....[1]....
        /*0070*/ 	.word	0x000003e0


	//   ....[2]....
        /*0074*/ 	.word	0x000006e0


	//----- nvinfo : EIATTR_CRS_STACK_SIZE
	.align		4
.L_269:
        /*0078*/ 	.byte	0x04, 0x1e
        /*007a*/ 	.short	(.L_271 - .L_270)
.L_270:
        /*007c*/ 	.word	0x00000000


	//----- nvinfo : EIATTR_CBANK_PARAM_SIZE
	.align		4
.L_271:
        /*0080*/ 	.byte	0x03, 0x19
        /*0082*/ 	.short	0x0028


	//----- nvinfo : EIATTR_PARAM_CBANK
	.align		4
        /*0084*/ 	.byte	0x04, 0x0a
        /*0086*/ 	.short	(.L_273 - .L_272)
	.align		4
.L_272:
        /*0088*/ 	.word	index@(.nv.constant0._Z15hadamardProductiPKfS0_S0_Pf)
        /*008c*/ 	.short	0x0380
        /*008e*/ 	.short	0x0028


	//----- nvinfo : EIATTR_SW_WAR
	.align		4
.L_273:
        /*0090*/ 	.byte	0x04, 0x36
        /*0092*/ 	.short	(.L_275 - .L_274)
.L_274:
        /*0094*/ 	.word	0x00000008
.L_275:


//--------------------- .nv.info._Z15hadamardProductiPKfS0_Pf --------------------------
	.section	.nv.info._Z15hadamardProductiPKfS0_Pf,"",@"SHT_CUDA_INFO"
	.sectionflags	@""
	.align	4


	//----- nvinfo : EIATTR_CUDA_API_VERSION
	.align		4
        /*0000*/ 	.byte	0x04, 0x37
        /*0002*/ 	.short	(.L_277 - .L_276)
.L_276:
        /*0004*/ 	.word	0x00000082


	//----- nvinfo : EIATTR_KPARAM_INFO
	.align		4
.L_277:
        /*0008*/ 	.byte	0x04, 0x17
        /*000a*/ 	.short	(.L_279 - .L_278)
.L_278:
        /*000c*/ 	.word	0x00000000
        /*0010*/ 	.short	0x0003
        /*0012*/ 	.short	0x0018
        /*0014*/ 	.byte	0x00, 0xf5, 0x21, 0x00


	//----- nvinfo : EIATTR_KPARAM_INFO
	.align		4
.L_279:
        /*0018*/ 	.byte	0x04, 0x17
        /*001a*/ 	.short	(.L_281 - .L_280)
.L_280:
        /*001c*/ 	.word	0x00000000
        /*0020*/ 	.short	0x0002
        /*0022*/ 	.short	0x0010
        /*0024*/ 	.byte	0x00, 0xf5, 0x21, 0x00


	//----- nvinfo : EIATTR_KPARAM_INFO
	.align		4
.L_281:
        /*0028*/ 	.byte	0x04, 0x17
        /*002a*/ 	.short	(.L_283 - .L_282)
.L_282:
        /*002c*/ 	.word	0x00000000
        /*0030*/ 	.short	0x0001
        /*0032*/ 	.short	0x0008
        /*0034*/ 	.byte	0x00, 0xf5, 0x21, 0x00


	//----- nvinfo : EIATTR_KPARAM_INFO
	.align		4
.L_283:
        /*0038*/ 	.byte	0x04, 0x17
        /*003a*/ 	.short	(.L_285 - .L_284)
.L_284:
        /*003c*/ 	.word	0x00000000
        /*0040*/ 	.short	0x0000
        /*0042*/ 	.short	0x0000
        /*0044*/ 	.byte	0x00, 0xf0, 0x11, 0x00


	//----- nvinfo : EIATTR_SPARSE_MMA_MASK
	.align		4
.L_285:
        /*0048*/ 	.byte	0x03, 0x50
        /*004a*/ 	.short	0x0000


	//----- nvinfo : EIATTR_MAXREG_COUNT
	.align		4
        /*004c*/ 	.byte	0x03, 0x1b
        /*004e*/ 	.short	0x00ff


	//----- nvinfo : EIATTR_MERCURY_ISA_VERSION
	.align		4
        /*0050*/ 	.byte	0x03, 0x5f
        /*0052*/ 	.short	0x0101


	//----- nvinfo : EIATTR_VRC_CTA_INIT_COUNT
	.align		4
        /*0054*/ 	.byte	0x02, 0x4a
	.zero		1
	.zero		1


	//----- nvinfo : EIATTR_EXIT_INSTR_OFFSETS
	.align		4
        /*0058*/ 	.byte	0x04, 0x1c
        /*005a*/ 	.short	(.L_287 - .L_286)


	//   ....[0]....
.L_286:
        /*005c*/ 	.word	0x00000090


	//   ....[1]....
        /*0060*/ 	.word	0x000003a0


	//   ....[2]....
        /*0064*/ 	.word	0x000005d0


	//----- nvinfo : EIATTR_CRS_STACK_SIZE
	.align		4
.L_287:
        /*0068*/ 	.byte	0x04, 0x1e
        /*006a*/ 	.short	(.L_289 - .L_288)
.L_288:
        /*006c*/ 	.word	0x00000000


	//----- nvinfo : EIATTR_CBANK_PARAM_SIZE
	.align		4
.L_289:
        /*0070*/ 	.byte	0x03, 0x19
        /*0072*/ 	.short	0x0020


	//----- nvinfo : EIATTR_PARAM_CBANK
	.align		4
        /*0074*/ 	.byte	0x04, 0x0a
        /*0076*/ 	.short	(.L_291 - .L_290)
	.align		4
.L_290:
        /*0078*/ 	.word	index@(.nv.constant0._Z15hadamardProductiPKfS0_Pf)
        /*007c*/ 	.short	0x0380
        /*007e*/ 	.short	0x0020


	//----- nvinfo : EIATTR_SW_WAR
	.align		4
.L_291:
        /*0080*/ 	.byte	0x04, 0x36
        /*0082*/ 	.short	(.L_293 - .L_292)
.L_292:
        /*0084*/ 	.word	0x00000008
.L_293:


//--------------------- .nv.info._Z8sumHprodiPKfS0_S0_S0_S0_S0_S0_S0_S0_S0_S0_Pf --------------------------
	.section	.nv.info._Z8sumHprodiPKfS0_S0_S0_S0_S0_S0_S0_S0_S0_S0_Pf,"",@"SHT_CUDA_INFO"
	.sectionflags	@""
	.align	4


	//----- nvinfo : EIATTR_CUDA_API_VERSION
	.align		4
        /*0000*/ 	.byte	0x04, 0x37
        /*0002*/ 	.short	(.L_295 - .L_294)
.L_294:
        /*0004*/ 	.word	0x00000082


	//----- nvinfo : EIATTR_KPARAM_INFO
	.align		4
.L_295:
        /*0008*/ 	.byte	0x04, 0x17
        /*000a*/ 	.short	(.L_297 - .L_296)
.L_296:
        /*000c*/ 	.word	0x00000000
        /*0010*/ 	.short	0x000c
        /*0012*/ 	.short	0x0060
        /*0014*/ 	.byte	0x00, 0xf5, 0x21, 0x00


	//----- nvinfo : EIATTR_KPARAM_INFO
	.align		4
.L_297:
        /*0018*/ 	.byte	0x04, 0x17
        /*001a*/ 	.short	(.L_299 - .L_298)
.L_298:
        /*001c*/ 	.word	0x00000000
        /*0020*/ 	.short	0x000b
        /*0022*/ 	.short	0x0058
        /*0024*/ 	.byte	0x00, 0xf5, 0x21, 0x00


	//----- nvinfo : EIATTR_KPARAM_INFO
	.align		4
.L_299:
        /*0028*/ 	.byte	0x04, 0x17
        /*002a*/ 	.short	(.L_301 - .L_300)
.L_300:
        /*002c*/ 	.word	0x00000000
        /*0030*/ 	.short	0x000a
        /*0032*/ 	.short	0x0050
        /*0034*/ 	.byte	0x00, 0xf5, 0x21, 0x00


	//----- nvinfo : EIATTR_KPARAM_INFO
	.align		4
.L_301:
        /*0038*/ 	.byte	0x04, 0x17
        /*003a*/ 	.short	(.L_303 - .L_302)
.L_302:
        /*003c*/ 	.word	0x00000000
        /*0040*/ 	.short	0x0009
        /*0042*/ 	.short	0x0048
        /*0044*/ 	.byte	0x00, 0xf5, 0x21, 0x00


	//----- nvinfo : EIATTR_KPARAM_INFO
	.align		4
.L_303:
        /*0048*/ 	.byte	0x04, 0x17
        /*004a*/ 	.short	(.L_305 - .L_304)
.L_304:
        /*004c*/ 	.word	0x00000000
        /*0050*/ 	.short	0x0008
        /*0052*/ 	.short	0x0040
        /*0054*/ 	.byte	0x00, 0xf5, 0x21, 0x00


	//----- nvinfo : EIATTR_KPARAM_INFO
	.align		4
.L_305:
        /*0058*/ 	.byte	0x04, 0x17
        /*005a*/ 	.short	(.L_307 - .L_306)
.L_306:
        /*005c*/ 	.word	0x00000000
        /*0060*/ 	.short	0x0007
        /*0062*/ 	.short	0x0038
        /*0064*/ 	.byte	0x00, 0xf5, 0x21, 0x00


	//----- nvinfo : EIATTR_KPARAM_INFO
	.align		4
.L_307:
        /*0068*/ 	.byte	0x04, 0x17
        /*006a*/ 	.short	(.L_309 - .L_308)
.L_308:
        /*006c*/ 	.word	0x00000000
        /*0070*/ 	.short	0x0006
        /*0072*/ 	.short	0x0030
        /*0074*/ 	.byte	0x00, 0xf5, 0x21, 0x00


	//----- nvinfo : EIATTR_KPARAM_INFO
	.align		4
.L_309:
        /*0078*/ 	.byte	0x04, 0x17
        /*007a*/ 	.short	(.L_311 - .L_310)
.L_310:
        /*007c*/ 	.word	0x00000000
        /*0080*/ 	.short	0x0005
        /*0082*/ 	.short	0x0028
        /*0084*/ 	.byte	0x00, 0xf5, 0x21, 0x00


	//----- nvinfo : EIATTR_KPARAM_INFO
	.align		4
.L_311:
        /*0088*/ 	.byte	0x04, 0x17
        /*008a*/ 	.short	(.L_313 - .L_312)
.L_312:
        /*008c*/ 	.word	0x00000000
        /*0090*/ 	.short	0x0004
        /*0092*/ 	.short	0x0020
        /*0094*/ 	.byte	0x00, 0xf5, 0x21, 0x00


	//----- nvinfo : EIATTR_KPARAM_INFO
	.align		4
.L_313:
        /*0098*/ 	.byte	0x04, 0x17
        /*009a*/ 	.short	(.L_315 - .L_314)
.L_314:
        /*009c*/ 	.word	0x00000000
        /*00a0*/ 	.short	0x0003
        /*00a2*/ 	.short	0x0018
        /*00a4*/ 	.byte	0x00, 0xf5, 0x21, 0x00


	//----- nvinfo : EIATTR_KPARAM_INFO
	.align		4
.L_315:
        /*00a8*/ 	.byte	0x04, 0x17
        /*00aa*/ 	.short	(.L_317 - .L_316)
.L_316:
        /*00ac*/ 	.word	0x00000000
        /*00b0*/ 	.short	0x0002
        /*00b2*/ 	.short	0x0010
        /*00b4*/ 	.byte	0x00, 0xf5, 0x21, 0x00


	//----- nvinfo : EIATTR_KPARAM_INFO
	.align		4
.L_317:
        /*00b8*/ 	.byte	0x04, 0x17
        /*00ba*/ 	.short	(.L_319 - .L_318)
.L_318:
        /*00bc*/ 	.word	0x00000000
        /*00c0*/ 	.short	0x0001
        /*00c2*/ 	.short	0x0008
        /*00c4*/ 	.byte	0x00, 0xf5, 0x21, 0x00


	//----- nvinfo : EIATTR_KPARAM_INFO
	.align		4
.L_319:
        /*00c8*/ 	.byte	0x04, 0x17
        /*00ca*/ 	.short	(.L_321 - .L_320)
.L_320:
        /*00cc*/ 	.word	0x00000000
        /*00d0*/ 	.short	0x0000
        /*00d2*/ 	.short	0x0000
        /*00d4*/ 	.byte	0x00, 0xf0, 0x11, 0x00


	//----- nvinfo : EIATTR_SPARSE_MMA_MASK
	.align		4
.L_321:
        /*00d8*/ 	.byte	0x03, 0x50
        /*00da*/ 	.short	0x0000


	//----- nvinfo : EIATTR_MAXREG_COUNT
	.align		4
        /*00dc*/ 	.byte	0x03, 0x1b
        /*00de*/ 	.short	0x00ff


	//----- nvinfo : EIATTR_MERCURY_ISA_VERSION
	.align		4
        /*00e0*/ 	.byte	0x03, 0x5f
        /*00e2*/ 	.short	0x0101


	//----- nvinfo : EIATTR_VRC_CTA_INIT_COUNT
	.align		4
        /*00e4*/ 	.byte	0x02, 0x4a
	.zero		1
	.zero		1


	//----- nvinfo : EIATTR_EXIT_INSTR_OFFSETS
	.align		4
        /*00e8*/ 	.byte	0x04, 0x1c
        /*00ea*/ 	.short	(.L_323 - .L_322)


	//   ....[0]....
.L_322:
        /*00ec*/ 	.word	0x00000070


	//   ....[1]....
        /*00f0*/ 	.word	0x00000380


	//----- nvinfo : EIATTR_CRS_STACK_SIZE
	.align		4
.L_323:
        /*00f4*/ 	.byte	0x04, 0x1e
        /*00f6*/ 	.short	(.L_325 - .L_324)
.L_324:
        /*00f8*/ 	.word	0x00000000


	//----- nvinfo : EIATTR_CBANK_PARAM_SIZE
	.align		4
.L_325:
        /*00fc*/ 	.byte	0x03, 0x19
        /*00fe*/ 	.short	0x0068


	//----- nvinfo : EIATTR_PARAM_CBANK
	.align		4
        /*0100*/ 	.byte	0x04, 0x0a
        /*0102*/ 	.short	(.L_327 - .L_326)
	.align		4
.L_326:
        /*0104*/ 	.word	index@(.nv.constant0._Z8sumHprodiPKfS0_S0_S0_S0_S0_S0_S0_S0_S0_S0_Pf)
        /*0108*/ 	.short	0x0380
        /*010a*/ 	.short	0x0068


	//----- nvinfo : EIATTR_SW_WAR
	.align		4
.L_327:
        /*010c*/ 	.byte	0x04, 0x36
        /*010e*/ 	.short	(.L_329 - .L_328)
.L_328:
        /*0110*/ 	.word	0x00000008
.L_329:


//--------------------- .nv.info._Z8sumHprodiPKfS0_S0_S0_S0_Pf --------------------------
	.section	.nv.info._Z8sumHprodiPKfS0_S0_S0_S0_Pf,"",@"SHT_CUDA_INFO"
	.sectionflags	@""
	.align	4


	//----- nvinfo : EIATTR_CUDA_API_VERSION
	.align		4
        /*0000*/ 	.byte	0x04, 0x37
        /*0002*/ 	.short	(.L_331 - .L_330)
.L_330:
        /*0004*/ 	.word	0x00000082


	//----- nvinfo : EIATTR_KPARAM_INFO
	.align		4
.L_331:
        /*0008*/ 	.byte	0x04, 0x17
        /*000a*/ 	.short	(.L_333 - .L_332)
.L_332:
        /*000c*/ 	.word	0x00000000
        /*0010*/ 	.short	0x0006
        /*0012*/ 	.short	0x0030
        /*0014*/ 	.byte	0x00, 0xf5, 0x21, 0x00


	//----- nvinfo : EIATTR_KPARAM_INFO
	.align		4
.L_333:
        /*0018*/ 	.byte	0x04, 0x17
        /*001a*/ 	.short	(.L_335 - .L_334)
.L_334:
        /*001c*/ 	.word	0x00000000
        /*0020*/ 	.short	0x0005
        /*0022*/ 	.short	0x0028
        /*0024*/ 	.byte	0x00, 0xf5, 0x21, 0x00


	//----- nvinfo : EIATTR_KPARAM_INFO
	.align		4
.L_335:
        /*0028*/ 	.byte	0x04, 0x17
        /*002a*/ 	.short	(.L_337 - .L_336)
.L_336:
        /*002c*/ 	.word	0x00000000
        /*0030*/ 	.short	0x0004
        /*0032*/ 	.short	0x0020
        /*0034*/ 	.byte	0x00, 0xf5, 0x21, 0x00


	//----- nvinfo : EIATTR_KPARAM_INFO
	.align		4
.L_337:
        /*0038*/ 	.byte	0x04, 0x17
        /*003a*/ 	.short	(.L_339 - .L_338)
.L_338:
        /*003c*/ 	.word	0x00000000
        /*0040*/ 	.short	0x0003
        /*0042*/ 	.short	0x0018
        /*0044*/ 	.byte	0x00, 0xf5, 0x21, 0x00


	//----- nvinfo : EIATTR_KPARAM_INFO
	.align		4
.L_339:
        /*0048*/ 	.byte	0x04, 0x17
        /*004a*/ 	.short	(.L_341 - .L_340)
.L_340:
        /*004c*/ 	.word	0x00000000
        /*0050*/ 	.short	0x0002
        /*0052*/ 	.short	0x0010
        /*0054*/ 	.byte	0x00, 0xf5, 0x21, 0x00


	//----- nvinfo : EIATTR_KPARAM_INFO
	.align		4
.L_341:
        /*0058*/ 	.byte	0x04, 0x17
        /*005a*/ 	.short	(.L_343 - .L_342)
.L_342:
        /*005c*/ 	.word	0x00000000
        /*0060*/ 	.short	0x0001
        /*0062*/ 	.short	0x0008
        /*0064*/ 	.byte	0x00, 0xf5, 0x21, 0x00


	//----- nvinfo : EIATTR_KPARAM_INFO
	.align		4
.L_343:
        /*0068*/ 	.byte	0x04, 0x17
        /*006a*/ 	.short	(.L_345 - .L_344)
.L_344:
        /*006c*/ 	.word	0x00000000
        /*0070*/ 	.short	0x0000
        /*0072*/ 	.short	0x0000
        /*0074*/ 	.byte	0x00, 0xf0, 0x11, 0x00


	//----- nvinfo : EIATTR_SPARSE_MMA_MASK
	.align		4
.L_345:
        /*0078*/ 	.byte	0x03, 0x50
        /*007a*/ 	.short	0x0000


	//----- nvinfo : EIATTR_MAXREG_COUNT
	.align		4
        /*007c*/ 	.byte	0x03, 0x1b
        /*007e*/ 	.short	0x00ff


	//----- nvinfo : EIATTR_MERCURY_ISA_VERSION
	.align		4
        /*0080*/ 	.byte	0x03, 0x5f
        /*0082*/ 	.short	0x0101


	//----- nvinfo : EIATTR_VRC_CTA_INIT_COUNT
	.align		4
        /*0084*/ 	.byte	0x02, 0x4a
	.zero		1
	.zero		1


	//----- nvinfo : EIATTR_EXIT_INSTR_OFFSETS
	.align		4
        /*0088*/ 	.byte	0x04, 0x1c
        /*008a*/ 	.short	(.L_347 - .L_346)


	//   ....[0]....
.L_346:
        /*008c*/ 	.word	0x00000090


	//   ....[1]....
        /*0090*/ 	.word	0x00000450


	//   ....[2]....
        /*0094*/ 	.word	0x000008b0


	//----- nvinfo : EIATTR_CRS_STACK_SIZE
	.align		4
.L_347:
        /*0098*/ 	.byte	0x04, 0x1e
        /*009a*/ 	.short	(.L_349 - .L_348)
.L_348:
        /*009c*/ 	.word	0x00000000


	//----- nvinfo : EIATTR_CBANK_PARAM_SIZE
	.align		4
.L_349:
        /*00a0*/ 	.byte	0x03, 0x19
        /*00a2*/ 	.short	0x0038


	//----- nvinfo : EIATTR_PARAM_CBANK
	.align		4
        /*00a4*/ 	.byte	0x04, 0x0a
        /*00a6*/ 	.short	(.L_351 - .L_350)
	.align		4
.L_350:
        /*00a8*/ 	.word	index@(.nv.constant0._Z8sumHprodiPKfS0_S0_S0_S0_Pf)
        /*00ac*/ 	.short	0x0380
        /*00ae*/ 	.short	0x0038


	//----- nvinfo : EIATTR_SW_WAR
	.align		4
.L_351:
        /*00b0*/ 	.byte	0x04, 0x36
        /*00b2*/ 	.short	(.L_353 - .L_352)
.L_352:
        /*00b4*/ 	.word	0x00000008
.L_353:


//--------------------- .nv.info._Z8sumHprodiPKfS0_S0_S0_Pf --------------------------
	.section	.nv.info._Z8sumHprodiPKfS0_S0_S0_Pf,"",@"SHT_CUDA_INFO"
	.sectionflags	@""
	.align	4


	//----- nvinfo : EIATTR_CUDA_API_VERSION
	.align		4
        /*0000*/ 	.byte	0x04, 0x37
        /*0002*/ 	.short	(.L_355 - .L_354)
.L_354:
        /*0004*/ 	.word	0x00000082


	//----- nvinfo : EIATTR_KPARAM_INFO
	.align		4
.L_355:
        /*0008*/ 	.byte	0x04, 0x17
        /*000a*/ 	.short	(.L_357 - .L_356)
.L_356:
        /*000c*/ 	.word	0x00000000
        /*0010*/ 	.short	0x0005
        /*0012*/ 	.short	0x0028
        /*0014*/ 	.byte	0x00, 0xf5, 0x21, 0x00


	//----- nvinfo : EIATTR_KPARAM_INFO
	.align		4
.L_357:
        /*0018*/ 	.byte	0x04, 0x17
        /*001a*/ 	.short	(.L_359 - .L_358)
.L_358:
        /*001c*/ 	.word	0x00000000
        /*0020*/ 	.short	0x0004
        /*0022*/ 	.short	0x0020
        /*0024*/ 	.byte	0x00, 0xf5, 0x21, 0x00


	//----- nvinfo : EIATTR_KPARAM_INFO
	.align		4
.L_359:
        /*0028*/ 	.byte	0x04, 0x17
        /*002a*/ 	.short	(.L_361 - .L_360)
.L_360:
        /*002c*/ 	.word	0x00000000
        /*0030*/ 	.short	0x0003
        /*0032*/ 	.short	0x0018
        /*0034*/ 	.byte	0x00, 0xf5, 0x21, 0x00


	//----- nvinfo : EIATTR_KPARAM_INFO
	.align		4
.L_361:
        /*0038*/ 	.byte	0x04, 0x17
        /*003a*/ 	.short	(.L_363 - .L_362)
.L_362:
        /*003c*/ 	.word	0x00000000
        /*0040*/ 	.short	0x0002
        /*0042*/ 	.short	0x0010
        /*0044*/ 	.byte	0x00, 0xf5, 0x21, 0x00


	//----- nvinfo : EIATTR_KPARAM_INFO
	.align		4
.L_363:
        /*0048*/ 	.byte	0x04, 0x17
        /*004a*/ 	.short	(.L_365 - .L_364)
.L_364:
        /*004c*/ 	.word	0x00000000
        /*0050*/ 	.short	0x0001
        /*0052*/ 	.short	0x0008
        /*0054*/ 	.byte	0x00, 0xf5, 0x21, 0x00


	//----- nvinfo : EIATTR_KPARAM_INFO
	.align		4
.L_365:
        /*0058*/ 	.byte	0x04, 0x17
        /*005a*/ 	.short	(.L_367 - .L_366)
.L_366:
        /*005c*/ 	.word	0x00000000
        /*0060*/ 	.short	0x0000
        /*0062*/ 	.short	0x0000
        /*0064*/ 	.byte	0x00, 0xf0, 0x11, 0x00


	//----- nvinfo : EIATTR_SPARSE_MMA_MASK
	.align		4
.L_367:
        /*0068*/ 	.byte	0x03, 0x50
        /*006a*/ 	.short	0x0000


	//----- nvinfo : EIATTR_MAXREG_COUNT
	.align		4
        /*006c*/ 	.byte	0x03, 0x1b
        /*006e*/ 	.short	0x00ff


	//----- nvinfo : EIATTR_MERCURY_ISA_VERSION
	.align		4
        /*0070*/ 	.byte	0x03, 0x5f
        /*0072*/ 	.short	0x0101


	//----- nvinfo : EIATTR_VRC_CTA_INIT_COUNT
	.align		4
        /*0074*/ 	.byte	0x02, 0x4a
	.zero		1
	.zero		1


	//----- nvinfo : EIATTR_EXIT_INSTR_OFFSETS
	.align		4
        /*0078*/ 	.byte	0x04, 0x1c
        /*007a*/ 	.short	(.L_369 - .L_368)


	//   ....[0]....
.L_368:
        /*007c*/ 	.word	0x00000090


	//   ....[1]....
        /*0080*/ 	.word	0x00000410


	//   ....[2]....
        /*0084*/ 	.word	0x000007a0


	//----- nvinfo : EIATTR_CRS_STACK_SIZE
	.align		4
.L_369:
        /*0088*/ 	.byte	0x04, 0x1e
        /*008a*/ 	.short	(.L_371 - .L_370)
.L_370:
        /*008c*/ 	.word	0x00000000


	//----- nvinfo : EIATTR_CBANK_PARAM_SIZE
	.align		4
.L_371:
        /*0090*/ 	.byte	0x03, 0x19
        /*0092*/ 	.short	0x0030


	//----- nvinfo : EIATTR_PARAM_CBANK
	.align		4
        /*0094*/ 	.byte	0x04, 0x0a
        /*0096*/ 	.short	(.L_373 - .L_372)
	.align		4
.L_372:
        /*0098*/ 	.word	index@(.nv.constant0._Z8sumHprodiPKfS0_S0_S0_Pf)
        /*009c*/ 	.short	0x0380
        /*009e*/ 	.short	0x0030


	//----- nvinfo : EIATTR_SW_WAR
	.align		4
.L_373:
        /*00a0*/ 	.byte	0x04, 0x36
        /*00a2*/ 	.short	(.L_375 - .L_374)
.L_374:
        /*00a4*/ 	.word	0x00000008
.L_375:


//--------------------- .nv.info._Z8hprodSumiiPKfS0_Pf --------------------------
	.section	.nv.info._Z8hprodSumiiPKfS0_Pf,"",@"SHT_CUDA_INFO"
	.sectionflags	@""
	.align	4


	//----- nvinfo : EIATTR_CUDA_API_VERSION
	.align		4
        /*0000*/ 	.byte	0x04, 0x37
        /*0002*/ 	.short	(.L_377 - .L_376)
.L_376:
        /*0004*/ 	.word	0x00000082


	//----- nvinfo : EIATTR_KPARAM_INFO
	.align		4
.L_377:
        /*0008*/ 	.byte	0x04, 0x17
        /*000a*/ 	.short	(.L_379 - .L_378)
.L_378:
        /*000c*/ 	.word	0x00000000
        /*0010*/ 	.short	0x0004
        /*0012*/ 	.short	0x0018
        /*0014*/ 	.byte	0x00, 0xf5, 0x21, 0x00


	//----- nvinfo : EIATTR_KPARAM_INFO
	.align		4
.L_379:
        /*0018*/ 	.byte	0x04, 0x17
        /*001a*/ 	.short	(.L_381 - .L_380)
.L_380:
        /*001c*/ 	.word	0x00000000
        /*0020*/ 	.short	0x0003
        /*0022*/ 	.short	0x0010
        /*0024*/ 	.byte	0x00, 0xf5, 0x21, 0x00


	//----- nvinfo : EIATTR_KPARAM_INFO
	.align		4
.L_381:
        /*0028*/ 	.byte	0x04, 0x17
        /*002a*/ 	.short	(.L_383 - .L_382)
.L_382:
        /*002c*/ 	.word	0x00000000
        /*0030*/ 	.short	0x0002
        /*0032*/ 	.short	0x0008
        /*0034*/ 	.byte	0x00, 0xf5, 0x21, 0x00


	//----- nvinfo : EIATTR_KPARAM_INFO
	.align		4
.L_383:
        /*0038*/ 	.byte	0x04, 0x17
        /*003a*/ 	.short	(.L_385 - .L_384)
.L_384:
        /*003c*/ 	.word	0x00000000
        /*0040*/ 	.short	0x0001
        /*0042*/ 	.short	0x0004
        /*0044*/ 	.byte	0x00, 0xf0, 0x11, 0x00


	//----- nvinfo : EIATTR_KPARAM_INFO
	.align		4
.L_385:
        /*0048*/ 	.byte	0x04, 0x17
        /*004a*/ 	.short	(.L_387 - .L_386)
.L_386:
        /*004c*/ 	.word	0x00000000
        /*0050*/ 	.short	0x0000
        /*0052*/ 	.short	0x0000
        /*0054*/ 	.byte	0x00, 0xf0, 0x11, 0x00


	//----- nvinfo : EIATTR_SPARSE_MMA_MASK
	.align		4
.L_387:
        /*0058*/ 	.byte	0x03, 0x50
        /*005a*/ 	.short	0x0000


	//----- nvinfo : EIATTR_MAXREG_COUNT
	.align		4
        /*005c*/ 	.byte	0x03, 0x1b
        /*005e*/ 	.short	0x00ff


	//----- nvinfo : EIATTR_MERCURY_ISA_VERSION
	.align		4
        /*0060*/ 	.byte	0x03, 0x5f
        /*0062*/ 	.short	0x0101


	//----- nvinfo : EIATTR_VRC_CTA_INIT_COUNT
	.align		4
        /*0064*/ 	.byte	0x02, 0x4a
	.zero		1
	.zero		1


	//----- nvinfo : EIATTR_EXIT_INSTR_OFFSETS
	.align		4
        /*0068*/ 	.byte	0x04, 0x1c
        /*006a*/ 	.short	(.L_389 - .L_388)


	//   ....[0]....
.L_388:
        /*006c*/ 	.word	0x00000090


	//   ....[1]....
        /*0070*/ 	.word	0x00000530


	//   ....[2]....
        /*0074*/ 	.word	0x00000be0


	//----- nvinfo : EIATTR_CRS_STACK_SIZE
	.align		4
.L_389:
        /*0078*/ 	.byte	0x04, 0x1e
        /*007a*/ 	.short	(.L_391 - .L_390)
.L_390:
        /*007c*/ 	.word	0x00000000


	//----- nvinfo : EIATTR_CBANK_PARAM_SIZE
	.align		4
.L_391:
        /*0080*/ 	.byte	0x03, 0x19
        /*0082*/ 	.short	0x0020


	//----- nvinfo : EIATTR_PARAM_CBANK
	.align		4
        /*0084*/ 	.byte	0x04, 0x0a
        /*0086*/ 	.short	(.L_393 - .L_392)
	.align		4
.L_392:
        /*0088*/ 	.word	index@(.nv.constant0._Z8hprodSumiiPKfS0_Pf)
        /*008c*/ 	.short	0x0380
        /*008e*/ 	.short	0x0020


	//----- nvinfo : EIATTR_SW_WAR
	.align		4
.L_393:
        /*0090*/ 	.byte	0x04, 0x36
        /*0092*/ 	.short	(.L_395 - .L_394)
.L_394:
        /*0094*/ 	.word	0x00000008
.L_395:


//--------------------- .nv.info._Z4fillifPf      --------------------------
	.section	.nv.info._Z4fillifPf,"",@"SHT_CUDA_INFO"
	.sectionflags	@""
	.align	4


	//----- nvinfo : EIATTR_CUDA_API_VERSION
	.align		4
        /*0000*/ 	.byte	0x04, 0x37
        /*0002*/ 	.short	(.L_397 - .L_396)
.L_396:
        /*0004*/ 	.word	0x00000082


	//----- nvinfo : EIATTR_KPARAM_INFO
	.align		4
.L_397:
        /*0008*/ 	.byte	0x04, 0x17
        /*000a*/ 	.short	(.L_399 - .L_398)
.L_398:
        /*000c*/ 	.word	0x00000000
        /*0010*/ 	.short	0x0002
        /*0012*/ 	.short	0x0008
        /*0014*/ 	.byte	0x00, 0xf5, 0x21, 0x00


	//----- nvinfo : EIATTR_KPARAM_INFO
	.align		4
.L_399:
        /*0018*/ 	.byte	0x04, 0x17
        /*001a*/ 	.short	(.L_401 - .L_400)
.L_400:
        /*001c*/ 	.word	0x00000000
        /*0020*/ 	.short	0x0001
        /*0022*/ 	.short	0x0004
        /*0024*/ 	.byte	0x00, 0xf0, 0x11, 0x00


	//----- nvinfo : EIATTR_KPARAM_INFO
	.align		4
.L_401:
        /*0028*/ 	.byte	0x04, 0x17
        /*002a*/ 	.short	(.L_403 - .L_402)
.L_402:
        /*002c*/ 	.word	0x00000000
        /*0030*/ 	.short	0x0000
        /*0032*/ 	.short	0x0000
        /*0034*/ 	.byte	0x00, 0xf0, 0x11, 0x00


	//----- nvinfo : EIATTR_SPARSE_MMA_MASK
	.align		4
.L_403:
        /*0038*/ 	.byte	0x03, 0x50
        /*003a*/ 	.short	0x0000


	//----- nvinfo : EIATTR_MAXREG_COUNT
	.align		4
        /*003c*/ 	.byte	0x03, 0x1b
        /*003e*/ 	.short	0x00ff


	//----- nvinfo : EIATTR_MERCURY_ISA_VERSION
	.align		4
        /*0040*/ 	.byte	0x03, 0x5f
        /*0042*/ 	.short	0x0101


	//----- nvinfo : EIATTR_VRC_CTA_INIT_COUNT
	.align		4
        /*0044*/ 	.byte	0x02, 0x4a
	.zero		1
	.zero		1


	//----- nvinfo : EIATTR_EXIT_INSTR_OFFSETS
	.align		4
        /*0048*/ 	.byte	0x04, 0x1c
        /*004a*/ 	.short	(.L_405 - .L_404)


	//   ....[0]....
.L_404:
        /*004c*/ 	.word	0x00000090


	//   ....[1]....
        /*0050*/ 	.word	0x00000340


	//   ....[2]....
        /*0054*/ 	.word	0x00000420


	//----- nvinfo : EIATTR_CRS_STACK_SIZE
	.align		4
.L_405:
        /*0058*/ 	.byte	0x04, 0x1e
        /*005a*/ 	.short	(.L_407 - .L_406)
.L_406:
        /*005c*/ 	.word	0x00000000


	//----- nvinfo : EIATTR_CBANK_PARAM_SIZE
	.align		4
.L_407:
        /*0060*/ 	.byte	0x03, 0x19
        /*0062*/ 	.short	0x0010


	//----- nvinfo : EIATTR_PARAM_CBANK
	.align		4
        /*0064*/ 	.byte	0x04, 0x0a
        /*0066*/ 	.short	(.L_409 - .L_408)
	.align		4
.L_408:
        /*0068*/ 	.word	index@(.nv.constant0._Z4fillifPf)
        /*006c*/ 	.short	0x0380
        /*006e*/ 	.short	0x0010


	//----- nvinfo : EIATTR_SW_WAR
	.align		4
.L_409:
        /*0070*/ 	.byte	0x04, 0x36
        /*0072*/ 	.short	(.L_411 - .L_410)
.L_410:
        /*0074*/ 	.word	0x00000008
.L_411:


//--------------------- .nv.info._Z16testDependenciesiPiiS_S_ --------------------------
	.section	.nv.info._Z16testDependenciesiPiiS_S_,"",@"SHT_CUDA_INFO"
	.sectionflags	@""
	.align	4


	//----- nvinfo : EIATTR_CUDA_API_VERSION
	.align		4
        /*0000*/ 	.byte	0x04, 0x37
        /*0002*/ 	.short	(.L_413 - .L_412)
.L_412:
        /*0004*/ 	.word	0x00000082


	//----- nvinfo : EIATTR_KPARAM_INFO
	.align		4
.L_413:
        /*0008*/ 	.byte	0x04, 0x17
        /*000a*/ 	.short	(.L_415 - .L_414)
.L_414:
        /*000c*/ 	.word	0x00000000
        /*0010*/ 	.short	0x0004
        /*0012*/ 	.short	0x0020
        /*0014*/ 	.byte	0x00, 0xf5, 0x21, 0x00


	//----- nvinfo : EIATTR_KPARAM_INFO
	.align		4
.L_415:
        /*0018*/ 	.byte	0x04, 0x17
        /*001a*/ 	.short	(.L_417 - .L_416)
.L_416:
        /*001c*/ 	.word	0x00000000
        /*0020*/ 	.short	0x0003
        /*0022*/ 	.short	0x0018
        /*0024*/ 	.byte	0x00, 0xf5, 0x21, 0x00


	//----- nvinfo : EIATTR_KPARAM_INFO
	.align		4
.L_417:
        /*0028*/ 	.byte	0x04, 0x17
        /*002a*/ 	.short	(.L_419 - .L_418)
.L_418:
        /*002c*/ 	.word	0x00000000
        /*0030*/ 	.short	0x0002
        /*0032*/ 	.short	0x0010
        /*0034*/ 	.byte	0x00, 0xf0, 0x11, 0x00


	//----- nvinfo : EIATTR_KPARAM_INFO
	.align		4
.L_419:
        /*0038*/ 	.byte	0x04, 0x17
        /*003a*/ 	.short	(.L_421 - .L_420)
.L_420:
        /*003c*/ 	.word	0x00000000
        /*0040*/ 	.short	0x0001
        /*0042*/ 	.short	0x0008
        /*0044*/ 	.byte	0x00, 0xf5, 0x21, 0x00


	//----- nvinfo : EIATTR_KPARAM_INFO
	.align		4
.L_421:
        /*0048*/ 	.byte	0x04, 0x17
        /*004a*/ 	.short	(.L_423 - .L_422)
.L_422:
        /*004c*/ 	.word	0x00000000
        /*0050*/ 	.short	0x0000
        /*0052*/ 	.short	0x0000
        /*0054*/ 	.byte	0x00, 0xf0, 0x11, 0x00


	//----- nvinfo : EIATTR_SPARSE_MMA_MASK
	.align		4
.L_423:
        /*0058*/ 	.byte	0x03, 0x50
        /*005a*/ 	.short	0x0000


	//----- nvinfo : EIATTR_MAXREG_COUNT
	.align		4
        /*005c*/ 	.byte	0x03, 0x1b
        /*005e*/ 	.short	0x00ff


	//----- nvinfo : EIATTR_MERCURY_ISA_VERSION
	.align		4
        /*0060*/ 	.byte	0x03, 0x5f
        /*0062*/ 	.short	0x0101


	//----- nvinfo : EIATTR_VRC_CTA_INIT_COUNT
	.align		4
        /*0064*/ 	.byte	0x02, 0x4a
	.zero		1
	.zero		1


	//----- nvinfo : EIATTR_EXIT_INSTR_OFFSETS
	.align		4
        /*0068*/ 	.byte	0x04, 0x1c
        /*006a*/ 	.short	(.L_425 - .L_424)


	//   ....[0]....
.L_424:
        /*006c*/ 	.word	0x000002b0


	//----- nvinfo : EIATTR_CBANK_PARAM_SIZE
	.align		4
.L_425:
        /*0070*/ 	.byte	0x03, 0x19
        /*0072*/ 	.short	0x0028


	//----- nvinfo : EIATTR_PARAM_CBANK
	.align		4
        /*0074*/ 	.byte	0x04, 0x0a
        /*0076*/ 	.short	(.L_427 - .L_426)
	.align		4
.L_426:
        /*0078*/ 	.word	index@(.nv.constant0._Z16testDependenciesiPiiS_S_)
        /*007c*/ 	.short	0x0380
        /*007e*/ 	.short	0x0028


	//----- nvinfo : EIATTR_SW_WAR
	.align		4
.L_427:
        /*0080*/ 	.byte	0x04, 0x36
        /*0082*/ 	.short	(.L_429 - .L_428)
.L_428:
        /*0084*/ 	.word	0x00000008
.L_429:


//--------------------- .nv.info._Z12sliceColumnsiiPKiPKfPf --------------------------
	.section	.nv.info._Z12sliceColumnsiiPKiPKfPf,"",@"SHT_CUDA_INFO"
	.sectionflags	@""
	.align	4


	//----- nvinfo : EIATTR_CUDA_API_VERSION
	.align		4
        /*0000*/ 	.byte	0x04, 0x37
        /*0002*/ 	.short	(.L_431 - .L_430)
.L_430:
        /*0004*/ 	.word	0x00000082


	//----- nvinfo : EIATTR_KPARAM_INFO
	.align		4
.L_431:
        /*0008*/ 	.byte	0x04, 0x17
        /*000a*/ 	.short	(.L_433 - .L_432)
.L_432:
        /*000c*/ 	.word	0x00000000
        /*0010*/ 	.short	0x0004
        /*0012*/ 	.short	0x0018
        /*0014*/ 	.byte	0x00, 0xf5, 0x21, 0x00


	//----- nvinfo : EIATTR_KPARAM_INFO
	.align		4
.L_433:
        /*0018*/ 	.byte	0x04, 0x17
        /*001a*/ 	.short	(.L_435 - .L_434)
.L_434:
        /*001c*/ 	.word	0x00000000
        /*0020*/ 	.short	0x0003
        /*0022*/ 	.short	0x0010
        /*0024*/ 	.byte	0x00, 0xf5, 0x21, 0x00


	//----- nvinfo : EIATTR_KPARAM_INFO
	.align		4
.L_435:
        /*0028*/ 	.byte	0x04, 0x17
        /*002a*/ 	.short	(.L_437 - .L_436)
.L_436:
        /*002c*/ 	.word	0x00000000
        /*0030*/ 	.short	0x0002
        /*0032*/ 	.short	0x0008
        /*0034*/ 	.byte	0x00, 0xf5, 0x21, 0x00


	//----- nvinfo : EIATTR_KPARAM_INFO
	.align		4
.L_437:
        /*0038*/ 	.byte	0x04, 0x17
        /*003a*/ 	.short	(.L_439 - .L_438)
.L_438:
        /*003c*/ 	.word	0x00000000
        /*0040*/ 	.short	0x0001
        /*0042*/ 	.short	0x0004
        /*0044*/ 	.byte	0x00, 0xf0, 0x11, 0x00


	//----- nvinfo : EIATTR_KPARAM_INFO
	.align		4
.L_439:
        /*0048*/ 	.byte	0x04, 0x17
        /*004a*/ 	.short	(.L_441 - .L_440)
.L_440:
        /*004c*/ 	.word	0x00000000
        /*0050*/ 	.short	0x0000
        /*0052*/ 	.short	0x0000
        /*0054*/ 	.byte	0x00, 0xf0, 0x11, 0x00


	//----- nvinfo : EIATTR_SPARSE_MMA_MASK
	.align		4
.L_441:
        /*0058*/ 	.byte	0x03, 0x50
        /*005a*/ 	.short	0x0000


	//----- nvinfo : EIATTR_MAXREG_COUNT
	.align		4
        /*005c*/ 	.byte	0x03, 0x1b
        /*005e*/ 	.short	0x00ff


	//----- nvinfo : EIATTR_MERCURY_ISA_VERSION
	.align		4
        /*0060*/ 	.byte	0x03, 0x5f
        /*0062*/ 	.short	0x0101


	//----- nvinfo : EIATTR_VRC_CTA_INIT_COUNT
	.align		4
        /*0064*/ 	.byte	0x02, 0x4a
	.zero		1
	.zero		1


	//----- nvinfo : EIATTR_EXIT_INSTR_OFFSETS
	.align		4
        /*0068*/ 	.byte	0x04, 0x1c
        /*006a*/ 	.short	(.L_443 - .L_442)


	//   ....[0]....
.L_442:
        /*006c*/ 	.word	0x000000b0


	//   ....[1]....
        /*0070*/ 	.word	0x00000590


	//   ....[2]....
        /*0074*/ 	.word	0x00000d20


	//----- nvinfo : EIATTR_CRS_STACK_SIZE
	.align		4
.L_443:
        /*0078*/ 	.byte	0x04, 0x1e
        /*007a*/ 	.short	(.L_445 - .L_444)
.L_444:
        /*007c*/ 	.word	0x00000000


	//----- nvinfo : EIATTR_CBANK_PARAM_SIZE
	.align		4
.L_445:
        /*0080*/ 	.byte	0x03, 0x19
        /*0082*/ 	.short	0x0020


	//----- nvinfo : EIATTR_PARAM_CBANK
	.align		4
        /*0084*/ 	.byte	0x04, 0x0a
        /*0086*/ 	.short	(.L_447 - .L_446)
	.align		4
.L_446:
        /*0088*/ 	.word	index@(.nv.constant0._Z12sliceColumnsiiPKiPKfPf)
        /*008c*/ 	.short	0x0380
        /*008e*/ 	.short	0x0020


	//----- nvinfo : EIATTR_SW_WAR
	.align		4
.L_447:
        /*0090*/ 	.byte	0x04, 0x36
        /*0092*/ 	.short	(.L_449 - .L_448)
.L_448:
        /*0094*/ 	.word	0x00000008
.L_449:


//--------------------- .nv.callgraph             --------------------------
	.section	.nv.callgraph,"",@"SHT_CUDA_CALLGRAPH"
	.align	4
	.sectionentsize	8
	.align		4
        /*0000*/ 	.word	0x00000000
	.align		4
        /*0004*/ 	.word	0xffffffff
	.align		4
        /*0008*/ 	.word	0x00000000
	.align		4
        /*000c*/ 	.word	0xfffffffe
	.align		4
        /*0010*/ 	.word	0x00000000
	.align		4
        /*0014*/ 	.word	0xfffffffd
	.align		4
        /*0018*/ 	.word	0x00000000
	.align		4
        /*001c*/ 	.word	0xfffffffc


//--------------------- .text._Z5scaleiPKffPf     --------------------------
	.section	.text._Z5scaleiPKffPf,"ax",@progbits
	.align	128
        .global         _Z5scaleiPKffPf
        .type           _Z5scaleiPKffPf,@function
        .size           _Z5scaleiPKffPf,(.L_x_122 - _Z5scaleiPKffPf)
        .other          _Z5scaleiPKffPf,@"STO_CUDA_ENTRY STV_DEFAULT"
_Z5scaleiPKffPf:
.text._Z5scaleiPKffPf:
[----:B------:R-:W-:Y:S01]  /*0000*/  LDC R1, c[0x0][0x37c] ;  /* 0x0000df00ff017b82 */ /* 0x000fe20000000800 */
[----:B------:R-:W0:Y:S01]  /*0010*/  S2R R7, SR_CTAID.X ;  /* 0x0000000000077919 */ /* 0x000e220000002500 */
[----:B------:R-:W1:Y:S06]  /*0020*/  LDCU UR4, c[0x0][0x360] ;  /* 0x00006c00ff0477ac */ /* 0x000e6c0008000800 */
[----:B------:R-:W1:Y:S01]  /*0030*/  LDC R0, c[0x0][0x370] ;  /* 0x0000dc00ff007b82 */ /* 0x000e620000000800 */
[----:B------:R-:W0:Y:S01]  /*0040*/  S2R R2, SR_TID.X ;  /* 0x0000000000027919 */ /* 0x000e220000002100 */
[----:B------:R-:W2:Y:S01]  /*0050*/  LDCU UR6, c[0x0][0x380] ;  /* 0x00007000ff0677ac */ /* 0x000ea20008000800 */
[----:B-1----:R-:W-:-:S02]  /*0060*/  IMAD R0, R0, UR4, RZ ;  /* 0x0000000400007c24 */ /* 0x002fc4000f8e02ff */
[----:B0-----:R-:W-:-:S05]  /*0070*/  IMAD R7, R7, UR4, R2 ;  /* 0x0000000407077c24 */ /* 0x001fca000f8e0202 */
[----:B--2---:R-:W-:-:S13]  /*0080*/  ISETP.GE.AND P0, PT, R7, UR6, PT ;  /* 0x0000000607007c0c */ /* 0x004fda000bf06270 */
[----:B------:R-:W-:Y:S05]  /*0090*/  @P0 EXIT ;  /* 0x000000000000094d */ /* 0x000fea0003800000 */
[----:B------:R-:W0:Y:S01]  /*00a0*/  I2F.U32.RP R8, R0 ;  /* 0x0000000000087306 */ /* 0x000e220000209000 */
[C---:B------:R-:W-:Y:S01]  /*00b0*/  IMAD.IADD R4, R0.reuse, 0x1, R7 ;  /* 0x0000000100047824 */ /* 0x040fe200078e0207 */
[----:B------:R-:W-:Y:S01]  /*00c0*/  IADD3 R9, PT, PT, RZ, -R0, RZ ;  /* 0x80000000ff097210 */ /* 0x000fe20007ffe0ff */
[----:B------:R-:W1:Y:S01]  /*00d0*/  LDCU UR8, c[0x0][0x390] ;  /* 0x00007200ff0877ac */ /* 0x000e620008000800 */
[----:B------:R-:W-:Y:S01]  /*00e0*/  ISETP.NE.U32.AND P2, PT, R0, RZ, PT ;  /* 0x000000ff0000720c */ /* 0x000fe20003f45070 */
[----:B------:R-:W-:Y:S01]  /*00f0*/  BSSY.RECONVERGENT B0, `(.L_x_0) ;  /* 0x000002b000007945 */ /* 0x000fe20003800200 */
[C---:B------:R-:W-:Y:S01]  /*0100*/  ISETP.GE.AND P0, PT, R4.reuse, UR6, PT ;  /* 0x0000000604007c0c */ /* 0x040fe2000bf06270 */
[----:B------:R-:W2:Y:S01]  /*0110*/  LDCU.64 UR4, c[0x0][0x358] ;  /* 0x00006b00ff0477ac */ /* 0x000ea20008000a00 */
[----:B------:R-:W-:Y:S02]  /*0120*/  VIMNMX R5, PT, PT, R4, UR6, !PT ;  /* 0x0000000604057c48 */ /* 0x000fe4000ffe0100 */
[----:B------:R-:W-:Y:S01]  /*0130*/  SEL R6, RZ, 0x1, P0 ;  /* 0x00000001ff067807 */ /* 0x000fe20000000000 */
[----:B------:R-:W3:Y:S03]  /*0140*/  LDCU UR7, c[0x0][0x390] ;  /* 0x00007200ff0777ac */ /* 0x000ee60008000800 */
[----:B------:R-:W-:Y:S01]  /*0150*/  IADD3 R5, PT, PT, R5, -R4, -R6 ;  /* 0x8000000405057210 */ /* 0x000fe20007ffe806 */
[----:B0-----:R-:W0:Y:S02]  /*0160*/  MUFU.RCP R8, R8 ;  /* 0x0000000800087308 */ /* 0x001e240000001000 */
[----:B0-----:R-:W-:-:S06]  /*0170*/  IADD3 R2, PT, PT, R8, 0xffffffe, RZ ;  /* 0x0ffffffe08027810 */ /* 0x001fcc0007ffe0ff */
[----:B------:R0:W4:Y:S02]  /*0180*/  F2I.FTZ.U32.TRUNC.NTZ R3, R2 ;  /* 0x0000000200037305 */ /* 0x000124000021f000 */
[----:B0-----:R-:W-:Y:S02]  /*0190*/  HFMA2 R2, -RZ, RZ, 0, 0 ;  /* 0x00000000ff027431 */ /* 0x001fe400000001ff */
[----:B----4-:R-:W-:-:S04]  /*01a0*/  IMAD R9, R9, R3, RZ ;  /* 0x0000000309097224 */ /* 0x010fc800078e02ff */
[----:B------:R-:W-:-:S06]  /*01b0*/  IMAD.HI.U32 R8, R3, R9, R2 ;  /* 0x0000000903087227 */ /* 0x000fcc00078e0002 */
[----:B------:R-:W-:-:S05]  /*01c0*/  IMAD.HI.U32 R9, R8, R5, RZ ;  /* 0x0000000508097227 */ /* 0x000fca00078e00ff */
[----:B------:R-:W-:-:S05]  /*01d0*/  IADD3 R2, PT, PT, -R9, RZ, RZ ;  /* 0x000000ff09027210 */ /* 0x000fca0007ffe1ff */
[----:B------:R-:W-:Y:S02]  /*01e0*/  IMAD R5, R0, R2, R5 ;  /* 0x0000000200057224 */ /* 0x000fe400078e0205 */
[----:B------:R-:W0:Y:S03]  /*01f0*/  LDC.64 R2, c[0x0][0x388] ;  /* 0x0000e200ff027b82 */ /* 0x000e260000000a00 */
[----:B------:R-:W-:-:S13]  /*0200*/  ISETP.GE.U32.AND P0, PT, R5, R0, PT ;  /* 0x000000000500720c */ /* 0x000fda0003f06070 */
[----:B------:R-:W-:Y:S01]  /*0210*/  @P0 IMAD.IADD R5, R5, 0x1, -R0 ;  /* 0x0000000105050824 */ /* 0x000fe200078e0a00 */
[----:B------:R-:W-:-:S04]  /*0220*/  @P0 IADD3 R9, PT, PT, R9, 0x1, RZ ;  /* 0x0000000109090810 */ /* 0x000fc80007ffe0ff */
[----:B------:R-:W-:Y:S02]  /*0230*/  ISETP.GE.U32.AND P1, PT, R5, R0, PT ;  /* 0x000000000500720c */ /* 0x000fe40003f26070 */
[----:B------:R-:W4:Y:S11]  /*0240*/  LDC.64 R4, c[0x0][0x398] ;  /* 0x0000e600ff047b82 */ /* 0x000f360000000a00 */
[----:B------:R-:W-:-:S02]  /*0250*/  @P1 IADD3 R9, PT, PT, R9, 0x1, RZ ;  /* 0x0000000109091810 */ /* 0x000fc40007ffe0ff */
[----:B------:R-:W-:-:S05]  /*0260*/  @!P2 LOP3.LUT R9, RZ, R0, RZ, 0x33, !PT ;  /* 0x00000000ff09a212 */ /* 0x000fca00078e33ff */
[----:B------:R-:W-:-:S05]  /*0270*/  IMAD.IADD R6, R6, 0x1, R9 ;  /* 0x0000000106067824 */ /* 0x000fca00078e0209 */
[C---:B------:R-:W-:Y:S02]  /*0280*/  LOP3.LUT R8, R6.reuse, 0x3, RZ, 0xc0, !PT ;  /* 0x0000000306087812 */ /* 0x040fe400078ec0ff */
[----:B------:R-:W-:Y:S02]  /*0290*/  ISETP.GE.U32.AND P1, PT, R6, 0x3, PT ;  /* 0x000000030600780c */ /* 0x000fe40003f26070 */
[----:B------:R-:W-:-:S13]  /*02a0*/  ISETP.NE.AND P0, PT, R8, 0x3, PT ;  /* 0x000000030800780c */ /* 0x000fda0003f05270 */
[----:B0123--:R-:W-:Y:S05]  /*02b0*/  @!P0 BRA `(.L_x_1) ;  /* 0x0000000000388947 */ /* 0x00ffea0003800000 */
[----:B------:R-:W0:Y:S01]  /*02c0*/  LDC.64 R12, c[0x0][0x398] ;  /* 0x0000e600ff0c7b82 */ /* 0x000e220000000a00 */
[----:B------:R-:W-:-:S04]  /*02d0*/  IADD3 R6, PT, PT, R6, 0x1, RZ ;  /* 0x0000000106067810 */ /* 0x000fc80007ffe0ff */
[----:B------:R-:W-:-:S03]  /*02e0*/  LOP3.LUT R6, R6, 0x3, RZ, 0xc0, !PT ;  /* 0x0000000306067812 */ /* 0x000fc600078ec0ff */
[----:B------:R-:W1:Y:S01]  /*02f0*/  LDC.64 R14, c[0x0][0x388] ;  /* 0x0000e200ff0e7b82 */ /* 0x000e620000000a00 */
[----:B------:R-:W-:-:S07]  /*0300*/  IADD3 R6, PT, PT, -R6, RZ, RZ ;  /* 0x000000ff06067210 */ /* 0x000fce0007ffe1ff */
.L_x_2:
[----:B-1----:R-:W-:-:S06]  /*0310*/  IMAD.WIDE R10, R7, 0x4, R14 ;  /* 0x00000004070a7825 */ /* 0x002fcc00078e020e */
[----:B--2---:R-:W2:Y:S01]  /*0320*/  LDG.E.CONSTANT R10, desc[UR4][R10.64] ;  /* 0x000000040a0a7981 */ /* 0x004ea2000c1e9900 */
[----:B0-----:R-:W-:Y:S01]  /*0330*/  IMAD.WIDE R8, R7, 0x4, R12 ;  /* 0x0000000407087825 */ /* 0x001fe200078e020c */
[----:B------:R-:W-:-:S03]  /*0340*/  IADD3 R7, PT, PT, R0, R7, RZ ;  /* 0x0000000700077210 */ /* 0x000fc60007ffe0ff */
[----:B------:R-:W-:-:S05]  /*0350*/  VIADD R6, R6, 0x1 ;  /* 0x0000000106067836 */ /* 0x000fca0000000000 */
[----:B------:R-:W-:Y:S01]  /*0360*/  ISETP.NE.AND P0, PT, R6, RZ, PT ;  /* 0x000000ff0600720c */ /* 0x000fe20003f05270 */
[----:B--2---:R-:W-:-:S05]  /*0370*/  FMUL R17, R10, UR7 ;  /* 0x000000070a117c20 */ /* 0x004fca0008400000 */
[----:B------:R2:W-:Y:S07]  /*0380*/  STG.E desc[UR4][R8.64], R17 ;  /* 0x0000001108007986 */ /* 0x0005ee000c101904 */
[----:B------:R-:W-:Y:S05]  /*0390*/  @P0 BRA `(.L_x_2) ;  /* 0xfffffffc00dc0947 */ /* 0x000fea000383ffff */
.L_x_1:
[----:B------:R-:W-:Y:S05]  /*03a0*/  BSYNC.RECONVERGENT B0 ;  /* 0x0000000000007941 */ /* 0x000fea0003800200 */
.L_x_0:
[----:B------:R-:W-:Y:S05]  /*03b0*/  @!P1 EXIT ;  /* 0x000000000000994d */ /* 0x000fea0003800000 */
.L_x_3:
[----:B0-----:R-:W-:-:S04]  /*03c0*/  IMAD.WIDE R22, R7, 0x4, R2 ;  /* 0x0000000407167825 */ /* 0x001fc800078e0202 */
[C---:B--2---:R-:W-:Y:S02]  /*03d0*/  IMAD.WIDE R16, R0.reuse, 0x4, R22 ;  /* 0x0000000400107825 */ /* 0x044fe400078e0216 */
[----:B------:R-:W2:Y:S02]  /*03e0*/  LDG.E.CONSTANT R22, desc[UR4][R22.64] ;  /* 0x0000000416167981 */ /* 0x000ea4000c1e9900 */
[C---:B------:R-:W-:Y:S02]  /*03f0*/  IMAD.WIDE R18, R0.reuse, 0x4, R16 ;  /* 0x0000000400127825 */ /* 0x040fe400078e0210 */
[----:B------:R-:W3:Y:S02]  /*0400*/  LDG.E.CONSTANT R16, desc[UR4][R16.64] ;  /* 0x0000000410107981 */ /* 0x000ee4000c1e9900 */
[----:B------:R-:W-:Y:S02]  /*0410*/  IMAD.WIDE R20, R0, 0x4, R18 ;  /* 0x0000000400147825 */ /* 0x000fe400078e0212 */
[----:B------:R-:W5:Y:S04]  /*0420*/  LDG.E.CONSTANT R18, desc[UR4][R18.64] ;  /* 0x0000000412127981 */ /* 0x000f68000c1e9900 */
[----:B------:R-:W5:Y:S01]  /*0430*/  LDG.E.CONSTANT R20, desc[UR4][R20.64] ;  /* 0x0000000414147981 */ /* 0x000f62000c1e9900 */
[----:B----4-:R-:W-:-:S04]  /*0440*/  IMAD.WIDE R8, R7, 0x4, R4 ;  /* 0x0000000407087825 */ /* 0x010fc800078e0204 */
[----:B------:R-:W-:-:S04]  /*0450*/  IMAD.WIDE R10, R0, 0x4, R8 ;  /* 0x00000004000a7825 */ /* 0x000fc800078e0208 */
[----:B------:R-:W-:-:S04]  /*0460*/  IMAD.WIDE R12, R0, 0x4, R10 ;  /* 0x00000004000c7825 */ /* 0x000fc800078e020a */
[C---:B------:R-:W-:Y:S01]  /*0470*/  IMAD.WIDE R14, R0.reuse, 0x4, R12 ;  /* 0x00000004000e7825 */ /* 0x040fe200078e020c */
[----:B------:R-:W-:-:S04]  /*0480*/  LEA R7, R0, R7, 0x2 ;  /* 0x0000000700077211 */ /* 0x000fc800078e10ff */
[----:B------:R-:W-:Y:S01]  /*0490*/  ISETP.GE.AND P0, PT, R7, UR6, PT ;  /* 0x0000000607007c0c */ /* 0x000fe2000bf06270 */
[----:B--2---:R-:W-:Y:S01]  /*04a0*/  FMUL R29, R22, UR8 ;  /* 0x00000008161d7c20 */ /* 0x004fe20008400000 */
[----:B---3--:R-:W-:-:S04]  /*04b0*/  FMUL R25, R16, UR8 ;  /* 0x0000000810197c20 */ /* 0x008fc80008400000 */
[----:B------:R0:W-:Y:S01]  /*04c0*/  STG.E desc[UR4][R8.64], R29 ;  /* 0x0000001d08007986 */ /* 0x0001e2000c101904 */
[----:B-----5:R-:W-:-:S03]  /*04d0*/  FMUL R27, R18, UR8 ;  /* 0x00000008121b7c20 */ /* 0x020fc60008400000 */
[----:B------:R0:W-:Y:S01]  /*04e0*/  STG.E desc[UR4][R10.64], R25 ;  /* 0x000000190a007986 */ /* 0x0001e2000c101904 */
[----:B------:R-:W-:-:S03]  /*04f0*/  FMUL R23, R20, UR8 ;  /* 0x0000000814177c20 */ /* 0x000fc60008400000 */
[----:B------:R0:W-:Y:S04]  /*0500*/  STG.E desc[UR4][R12.64], R27 ;  /* 0x0000001b0c007986 */ /* 0x0001e8000c101904 */
[----:B------:R0:W-:Y:S01]  /*0510*/  STG.E desc[UR4][R14.64], R23 ;  /* 0x000000170e007986 */ /* 0x0001e2000c101904 */
[----:B------:R-:W-:Y:S05]  /*0520*/  @!P0 BRA `(.L_x_3) ;  /* 0xfffffffc00a48947 */ /* 0x000fea000383ffff */
[----:B------:R-:W-:Y:S05]  /*0530*/  EXIT ;  /* 0x000000000000794d */ /* 0x000fea0003800000 */
.L_x_4:
[----:B------:R-:W-:-:S00]  /*0540*/  BRA `(.L_x_4) ;  /* 0xfffffffc00fc7947 */ /* 0x000fc0000383ffff */
[----:B------:R-:W-:-:S00]  /*0550*/  NOP ;  /* 0x0000000000007918 */ /* 0x000fc00000000000 */
        /* <DEDUP_REMOVED lines=10> */
.L_x_122:


//--------------------- .text._Z4tanhiPKfPfS1_    --------------------------
	.section	.text._Z4tanhiPKfPfS1_,"ax",@progbits
	.align	128
        .global         _Z4tanhiPKfPfS1_
        .type           _Z4tanhiPKfPfS1_,@function
        .size           _Z4tanhiPKfPfS1_,(.L_x_123 - _Z4tanhiPKfPfS1_)
        .other          _Z4tanhiPKfPfS1_,@"STO_CUDA_ENTRY STV_DEFAULT"
_Z4tanhiPKfPfS1_:
.text._Z4tanhiPKfPfS1_:
        /* <DEDUP_REMOVED lines=11> */
[C---:B------:R-:W-:Y:S01]  /*00b0*/  IADD3 R0, PT, PT, R3.reuse, R10, RZ ;  /* 0x0000000a03007210 */ /* 0x040fe20007ffe0ff */
[----:B------:R-:W1:Y:S01]  /*00c0*/  LDCU.64 UR4, c[0x0][0x358] ;  /* 0x00006b00ff0477ac */ /* 0x000e620008000a00 */
[----:B------:R-:W-:Y:S01]  /*00d0*/  IADD3 R9, PT, PT, RZ, -R3, RZ ;  /* 0x80000003ff097210 */ /* 0x000fe20007ffe0ff */
[----:B------:R-:W-:Y:S01]  /*00e0*/  BSSY.RECONVERGENT B0, `(.L_x_5) ;  /* 0x000003f000007945 */ /* 0x000fe20003800200 */
[C---:B------:R-:W-:Y:S02]  /*00f0*/  ISETP.GE.AND P0, PT, R0.reuse, UR6, PT ;  /* 0x0000000600007c0c */ /* 0x040fe4000bf06270 */
[----:B------:R-:W-:Y:S02]  /*0100*/  VIMNMX R7, PT, PT, R0, UR6, !PT ;  /* 0x0000000600077c48 */ /* 0x000fe4000ffe0100 */
[----:B------:R-:W-:Y:S02]  /*0110*/  SEL R2, RZ, 0x1, P0 ;  /* 0x00000001ff027807 */ /* 0x000fe40000000000 */
[----:B------:R-:W-:-:S02]  /*0120*/  ISETP.NE.U32.AND P2, PT, R3, RZ, PT ;  /* 0x000000ff0300720c */ /* 0x000fc40003f45070 */
[----:B------:R-:W-:Y:S01]  /*0130*/  IADD3 R0, PT, PT, R7, -R0, -R2 ;  /* 0x8000000007007210 */ /* 0x000fe20007ffe802 */
[----:B0-----:R-:W0:Y:S02]  /*0140*/  MUFU.RCP R6, R6 ;  /* 0x0000000600067308 */ /* 0x001e240000001000 */
[----:B0-----:R-:W-:Y:S02]  /*0150*/  IADD3 R4, PT, PT, R6, 0xffffffe, RZ ;  /* 0x0ffffffe06047810 */ /* 0x001fe40007ffe0ff */
[----:B------:R-:W0:Y:S04]  /*0160*/  LDC.64 R6, c[0x0][0x388] ;  /* 0x0000e200ff067b82 */ /* 0x000e280000000a00 */
[----:B------:R2:W3:Y:S02]  /*0170*/  F2I.FTZ.U32.TRUNC.NTZ R5, R4 ;  /* 0x0000000400057305 */ /* 0x0004e4000021f000 */
[----:B--2---:R-:W-:-:S02]  /*0180*/  HFMA2 R4, -RZ, RZ, 0, 0 ;  /* 0x00000000ff047431 */ /* 0x004fc400000001ff */
[----:B---3--:R-:W-:-:S04]  /*0190*/  IMAD R9, R9, R5, RZ ;  /* 0x0000000509097224 */ /* 0x008fc800078e02ff */
[----:B------:R-:W-:Y:S02]  /*01a0*/  IMAD.HI.U32 R5, R5, R9, R4 ;  /* 0x0000000905057227 */ /* 0x000fe400078e0004 */
[----:B------:R-:W2:Y:S04]  /*01b0*/  LDC.64 R8, c[0x0][0x390] ;  /* 0x0000e400ff087b82 */ /* 0x000ea80000000a00 */
[----:B------:R-:W-:-:S05]  /*01c0*/  IMAD.HI.U32 R11, R5, R0, RZ ;  /* 0x00000000050b7227 */ /* 0x000fca00078e00ff */
[----:B------:R-:W-:-:S05]  /*01d0*/  IADD3 R4, PT, PT, -R11, RZ, RZ ;  /* 0x000000ff0b047210 */ /* 0x000fca0007ffe1ff */
[----:B------:R-:W-:Y:S02]  /*01e0*/  IMAD R0, R3, R4, R0 ;  /* 0x0000000403007224 */ /* 0x000fe400078e0200 */
[----:B------:R-:W3:Y:S03]  /*01f0*/  LDC.64 R4, c[0x0][0x398] ;  /* 0x0000e600ff047b82 */ /* 0x000ee60000000a00 */
[----:B------:R-:W-:-:S13]  /*0200*/  ISETP.GE.U32.AND P0, PT, R0, R3, PT ;  /* 0x000000030000720c */ /* 0x000fda0003f06070 */
[----:B------:R-:W-:Y:S02]  /*0210*/  @P0 IADD3 R0, PT, PT, -R3, R0, RZ ;  /* 0x0000000003000210 */ /* 0x000fe40007ffe1ff */
[----:B------:R-:W-:Y:S02]  /*0220*/  @P0 IADD3 R11, PT, PT, R11, 0x1, RZ ;  /* 0x000000010b0b0810 */ /* 0x000fe40007ffe0ff */
[----:B------:R-:W-:-:S13]  /*0230*/  ISETP.GE.U32.AND P1, PT, R0, R3, PT ;  /* 0x000000030000720c */ /* 0x000fda0003f26070 */
[----:B------:R-:W-:Y:S02]  /*0240*/  @P1 IADD3 R11, PT, PT, R11, 0x1, RZ ;  /* 0x000000010b0b1810 */ /* 0x000fe40007ffe0ff */
[----:B------:R-:W-:-:S04]  /*0250*/  @!P2 LOP3.LUT R11, RZ, R3, RZ, 0x33, !PT ;  /* 0x00000003ff0ba212 */ /* 0x000fc800078e33ff */
[----:B------:R-:W-:-:S04]  /*0260*/  IADD3 R0, PT, PT, R2, R11, RZ ;  /* 0x0000000b02007210 */ /* 0x000fc80007ffe0ff */
        /* <DEDUP_REMOVED lines=9> */
[----:B------:R-:W2:Y:S02]  /*0300*/  LDC.64 R16, c[0x0][0x398] ;  /* 0x0000e600ff107b82 */ /* 0x000ea40000000a00 */
.L_x_7:
[----:B0--3--:R-:W-:-:S05]  /*0310*/  IMAD.WIDE R18, R10, 0x4, R12 ;  /* 0x000000040a127825 */ /* 0x009fca00078e020c */
[----:B------:R-:W3:Y:S01]  /*0320*/  LDG.E.CONSTANT R11, desc[UR4][R18.64] ;  /* 0x00000004120b7981 */ /* 0x000ee2000c1e9900 */
[----:B------:R-:W-:Y:S01]  /*0330*/  MOV R22, 0x3c80f082 ;  /* 0x3c80f08200167802 */ /* 0x000fe20000000f00 */
[----:B------:R-:W-:Y:S01]  /*0340*/  HFMA2 R21, -RZ, RZ, 1.875, 0 ;  /* 0x3f800000ff157431 */ /* 0x000fe200000001ff */
[----:B------:R-:W-:Y:S01]  /*0350*/  IADD3 R2, PT, PT, R2, 0x1, RZ ;  /* 0x0000000102027810 */ /* 0x000fe20007ffe0ff */
[C---:B---3--:R-:W-:Y:S01]  /*0360*/  FMUL R0, |R11|.reuse, 2.8853900432586669922 ;  /* 0x4038aa3b0b007820 */ /* 0x048fe20000400200 */
[C---:B------:R-:W-:Y:S01]  /*0370*/  FMUL R25, R11.reuse, R11 ;  /* 0x0000000b0b197220 */ /* 0x040fe20000400000 */
[C---:B------:R-:W-:Y:S02]  /*0380*/  FSETP.GE.AND P2, PT, |R11|.reuse, 0.60000002384185791016, PT ;  /* 0x3f19999a0b00780b */ /* 0x040fe40003f46200 */
[----:B------:R-:W-:Y:S01]  /*0390*/  FSETP.GE.AND P1, PT, |R11|, 9.010913848876953125, PT ;  /* 0x41102cb40b00780b */ /* 0x000fe20003f26200 */
[C---:B------:R-:W-:Y:S01]  /*03a0*/  FFMA R22, R25.reuse, R22, -0.052303962409496307373 ;  /* 0xbd563cae19167423 */ /* 0x040fe20000000016 */
[----:B------:R-:W0:Y:S03]  /*03b0*/  MUFU.EX2 R0, R0 ;  /* 0x0000000000007308 */ /* 0x000e260000000800 */
[----:B------:R-:W-:Y:S01]  /*03c0*/  FFMA R22, R25, R22, 0.1331529766321182251 ;  /* 0x3e08594119167423 */ /* 0x000fe20000000016 */
[----:B0-----:R-:W-:-:S03]  /*03d0*/  FADD R20, R0, 1 ;  /* 0x3f80000000147421 */ /* 0x001fc60000000000 */
[----:B------:R-:W-:-:S04]  /*03e0*/  FFMA R0, R25, R22, -0.33332768082618713379 ;  /* 0xbeaaa9ed19007423 */ /* 0x000fc80000000016 */
[----:B------:R-:W-:Y:S01]  /*03f0*/  FFMA R0, R25, R0, RZ ;  /* 0x0000000019007223 */ /* 0x000fe200000000ff */
[----:B------:R-:W0:Y:S02]  /*0400*/  MUFU.RCP R20, R20 ;  /* 0x0000001400147308 */ /* 0x000e240000001000 */
[----:B0-----:R-:W-:-:S05]  /*0410*/  FFMA R21, R20, -2, R21 ;  /* 0xc000000014157823 */ /* 0x001fca0000000015 */
[----:B------:R-:W-:Y:S01]  /*0420*/  FSEL R18, R21, 1, !P1 ;  /* 0x3f80000015127808 */ /* 0x000fe20004800000 */
[----:B-1----:R-:W-:Y:S01]  /*0430*/  IMAD.WIDE R20, R10, 0x4, R14 ;  /* 0x000000040a147825 */ /* 0x002fe200078e020e */
[----:B------:R-:W-:Y:S02]  /*0440*/  ISETP.NE.AND P1, PT, R2, RZ, PT ;  /* 0x000000ff0200720c */ /* 0x000fe40003f25270 */
[--C-:B------:R-:W-:Y:S01]  /*0450*/  LOP3.LUT R23, R18, 0x80000000, R11.reuse, 0xb8, !PT ;  /* 0x8000000012177812 */ /* 0x100fe200078eb80b */
[----:B------:R-:W-:Y:S01]  /*0460*/  @!P2 FFMA R23, R11, R0, R11 ;  /* 0x000000000b17a223 */ /* 0x000fe2000000000b */
[----:B--2---:R-:W-:Y:S01]  /*0470*/  IMAD.WIDE R18, R10, 0x4, R16 ;  /* 0x000000040a127825 */ /* 0x004fe200078e0210 */
[----:B------:R-:W-:-:S03]  /*0480*/  IADD3 R10, PT, PT, R3, R10, RZ ;  /* 0x0000000a030a7210 */ /* 0x000fc60007ffe0ff */
[----:B------:R-:W-:Y:S01]  /*0490*/  FFMA R11, -R23, R23, 1 ;  /* 0x3f800000170b7423 */ /* 0x000fe20000000117 */
[----:B------:R3:W-:Y:S04]  /*04a0*/  STG.E desc[UR4][R20.64], R23 ;  /* 0x0000001714007986 */ /* 0x0007e8000c101904 */
[----:B------:R3:W-:Y:S01]  /*04b0*/  STG.E desc[UR4][R18.64], R11 ;  /* 0x0000000b12007986 */ /* 0x0007e2000c101904 */
[----:B------:R-:W-:Y:S05]  /*04c0*/  @P1 BRA `(.L_x_7) ;  /* 0xfffffffc00901947 */ /* 0x000fea000383ffff */
.L_x_6:
[----:B------:R-:W-:Y:S05]  /*04d0*/  BSYNC.RECONVERGENT B0 ;  /* 0x0000000000007941 */ /* 0x000fea0003800200 */
.L_x_5:
[----:B------:R-:W-:Y:S05]  /*04e0*/  @!P0 EXIT ;  /* 0x000000000000894d */ /* 0x000fea0003800000 */
.L_x_8:
[----:B0--3--:R-:W-:-:S05]  /*04f0*/  IMAD.WIDE R22, R10, 0x4, R6 ;  /* 0x000000040a167825 */ /* 0x009fca00078e0206 */
[----:B------:R-:W2:Y:S01]  /*0500*/  LDG.E.CONSTANT R12, desc[UR4][R22.64] ;  /* 0x00000004160c7981 */ /* 0x000ea2000c1e9900 */
[----:B------:R-:W-:-:S05]  /*0510*/  IMAD.WIDE R16, R3, 0x4, R22 ;  /* 0x0000000403107825 */ /* 0x000fca00078e0216 */
[----:B------:R-:W3:Y:S01]  /*0520*/  LDG.E.CONSTANT R20, desc[UR4][R16.64] ;  /* 0x0000000410147981 */ /* 0x000ee2000c1e9900 */
[----:B------:R-:W-:-:S05]  /*0530*/  IMAD.WIDE R18, R3, 0x4, R16 ;  /* 0x0000000403127825 */ /* 0x000fca00078e0210 */
[----:B------:R0:W4:Y:S01]  /*0540*/  LDG.E.CONSTANT R11, desc[UR4][R18.64] ;  /* 0x00000004120b7981 */ /* 0x000122000c1e9900 */
[----:B------:R-:W-:-:S06]  /*0550*/  IMAD.WIDE R14, R3, 0x4, R18 ;  /* 0x00000004030e7825 */ /* 0x000fcc00078e0212 */
[----:B------:R-:W5:Y:S01]  /*0560*/  LDG.E.CONSTANT R14, desc[UR4][R14.64] ;  /* 0x000000040e0e7981 */ /* 0x000f62000c1e9900 */
[----:B0-----:R-:W-:Y:S01]  /*0570*/  MOV R19, 0x3c80f082 ;  /* 0x3c80f08200137802 */ /* 0x001fe20000000f00 */
[----:B------:R-:W-:Y:S02]  /*0580*/  HFMA2 R18, -RZ, RZ, 1.875, 0 ;  /* 0x3f800000ff127431 */ /* 0x000fe400000001ff */
[C---:B--2---:R-:W-:Y:S01]  /*0590*/  FMUL R2, |R12|.reuse, 2.8853900432586669922 ;  /* 0x4038aa3b0c027820 */ /* 0x044fe20000400200 */
[C---:B------:R-:W-:Y:S01]  /*05a0*/  FMUL R17, R12.reuse, R12 ;  /* 0x0000000c0c117220 */ /* 0x040fe20000400000 */
[C---:B------:R-:W-:Y:S02]  /*05b0*/  FSETP.GE.AND P1, PT, |R12|.reuse, 0.60000002384185791016, PT ;  /* 0x3f19999a0c00780b */ /* 0x040fe40003f26200 */
[----:B------:R-:W-:Y:S02]  /*05c0*/  FSETP.GE.AND P0, PT, |R12|, 9.010913848876953125, PT ;  /* 0x41102cb40c00780b */ /* 0x000fe40003f06200 */
[----:B------:R-:W0:Y:S01]  /*05d0*/  MUFU.EX2 R2, R2 ;  /* 0x0000000200027308 */ /* 0x000e220000000800 */
[----:B---3--:R-:W-:Y:S01]  /*05e0*/  FMUL R0, |R20|, 2.8853900432586669922 ;  /* 0x4038aa3b14007820 */ /* 0x008fe20000400200 */
[----:B----4-:R-:W-:-:S06]  /*05f0*/  FMUL R16, |R11|, 2.8853900432586669922 ;  /* 0x4038aa3b0b107820 */ /* 0x010fcc0000400200 */
[----:B------:R-:W1:Y:S01]  /*0600*/  MUFU.EX2 R0, R0 ;  /* 0x0000000000007308 */ /* 0x000e620000000800 */
[C---:B-----5:R-:W-:Y:S01]  /*0610*/  FMUL R13, |R14|.reuse, 2.8853900432586669922 ;  /* 0x4038aa3b0e0d7820 */ /* 0x060fe20000400200 */
[----:B------:R-:W-:-:S06]  /*0620*/  FSETP.GE.AND P3, PT, |R14|, 0.60000002384185791016, PT ;  /* 0x3f19999a0e00780b */ /* 0x000fcc0003f66200 */
[----:B------:R-:W2:Y:S01]  /*0630*/  MUFU.EX2 R16, R16 ;  /* 0x0000001000107308 */ /* 0x000ea20000000800 */
[----:B0-----:R-:W-:Y:S01]  /*0640*/  FADD R21, R2, 1 ;  /* 0x3f80000002157421 */ /* 0x001fe20000000000 */
[----:B------:R-:W-:Y:S01]  /*0650*/  FFMA R2, R17, R19, -0.052303962409496307373 ;  /* 0xbd563cae11027423 */ /* 0x000fe20000000013 */
[----:B------:R-:W-:-:S03]  /*0660*/  FSETP.GE.AND P2, PT, |R14|, 9.010913848876953125, PT ;  /* 0x41102cb40e00780b */ /* 0x000fc60003f46200 */
[C---:B------:R-:W-:Y:S02]  /*0670*/  FFMA R2, R17.reuse, R2, 0.1331529766321182251 ;  /* 0x3e08594111027423 */ /* 0x040fe40000000002 */
[----:B------:R-:W0:Y:S01]  /*0680*/  MUFU.RCP R21, R21 ;  /* 0x0000001500157308 */ /* 0x000e220000001000 */
[----:B-1----:R-:W-:Y:S01]  /*0690*/  FADD R15, R0, 1 ;  /* 0x3f800000000f7421 */ /* 0x002fe20000000000 */
[----:B------:R-:W-:Y:S01]  /*06a0*/  FFMA R2, R17, R2, -0.33332768082618713379 ;  /* 0xbeaaa9ed11027423 */ /* 0x000fe20000000002 */
[----:B------:R-:W-:-:S03]  /*06b0*/  FMUL R0, R20, R20 ;  /* 0x0000001414007220 */ /* 0x000fc60000400000 */
[----:B------:R-:W-:Y:S01]  /*06c0*/  FFMA R23, R17, R2, RZ ;  /* 0x0000000211177223 */ /* 0x000fe200000000ff */
[----:B------:R-:W-:Y:S01]  /*06d0*/  FFMA R17, R0, R19, -0.052303962409496307373 ;  /* 0xbd563cae00117423 */ /* 0x000fe20000000013 */
[----:B------:R-:W1:Y:S01]  /*06e0*/  MUFU.EX2 R13, R13 ;  /* 0x0000000d000d7308 */ /* 0x000e620000000800 */
[----:B--2---:R-:W-:Y:S01]  /*06f0*/  FADD R16, R16, 1 ;  /* 0x3f80000010107421 */ /* 0x004fe20000000000 */
[----:B------:R-:W-:Y:S01]  /*0700*/  FMUL R2, R11, R11 ;  /* 0x0000000b0b027220 */ /* 0x000fe20000400000 */
[----:B------:R-:W-:-:S03]  /*0710*/  FFMA R17, R0, R17, 0.1331529766321182251 ;  /* 0x3e08594100117423 */ /* 0x000fc60000000011 */
[----:B------:R-:W-:Y:S01]  /*0720*/  FFMA R29, R2, R19, -0.052303962409496307373 ;  /* 0xbd563cae021d7423 */ /* 0x000fe20000000013 */
[----:B------:R-:W-:Y:S01]  /*0730*/  FFMA R17, R0, R17, -0.33332768082618713379 ;  /* 0xbeaaa9ed00117423 */ /* 0x000fe20000000011 */
[----:B------:R-:W2:Y:S01]  /*0740*/  MUFU.RCP R15, R15 ;  /* 0x0000000f000f7308 */ /* 0x000ea20000001000 */
[----:B0-----:R-:W-:Y:S01]  /*0750*/  FFMA R21, R21, -2, R18 ;  /* 0xc000000015157823 */ /* 0x001fe20000000012 */
[----:B------:R-:W-:Y:S01]  /*0760*/  FFMA R29, R2, R29, 0.1331529766321182251 ;  /* 0x3e085941021d7423 */ /* 0x000fe2000000001d */
[----:B------:R-:W-:Y:S01]  /*0770*/  FFMA R27, R0, R17, RZ ;  /* 0x00000011001b7223 */ /* 0x000fe200000000ff */
[----:B------:R-:W-:Y:S02]  /*0780*/  FMUL R0, R14, R14 ;  /* 0x0000000e0e007220 */ /* 0x000fe40000400000 */
[----:B------:R-:W-:Y:S01]  /*0790*/  FSEL R21, R21, 1, !P0 ;  /* 0x3f80000015157808 */ /* 0x000fe20004000000 */
[----:B------:R-:W-:Y:S01]  /*07a0*/  FFMA R29, R2, R29, -0.33332768082618713379 ;  /* 0xbeaaa9ed021d7423 */ /* 0x000fe2000000001d */
[----:B------:R-:W-:Y:S01]  /*07b0*/  FSETP.GE.AND P0, PT, |R20|, 9.010913848876953125, PT ;  /* 0x41102cb41400780b */ /* 0x000fe20003f06200 */
[----:B-1----:R-:W-:Y:S01]  /*07c0*/  FADD R25, R13, 1 ;  /* 0x3f8000000d197421 */ /* 0x002fe20000000000 */
[--C-:B------:R-:W-:Y:S01]  /*07d0*/  LOP3.LUT R21, R21, 0x80000000, R12.reuse, 0xb8, !PT ;  /* 0x8000000015157812 */ /* 0x100fe200078eb80c */
[----:B------:R-:W-:Y:S01]  /*07e0*/  @!P1 FFMA R21, R12, R23, R12 ;  /* 0x000000170c159223 */ /* 0x000fe2000000000c */
[----:B------:R-:W-:Y:S01]  /*07f0*/  FSETP.GE.AND P1, PT, |R20|, 0.60000002384185791016, PT ;  /* 0x3f19999a1400780b */ /* 0x000fe20003f26200 */
[----:B------:R0:W1:Y:S01]  /*0800*/  MUFU.RCP R23, R16 ;  /* 0x0000001000177308 */ /* 0x0000620000001000 */
[----:B------:R-:W-:Y:S01]  /*0810*/  FFMA R19, R0, R19, -0.052303962409496307373 ;  /* 0xbd563cae00137423 */ /* 0x000fe20000000013 */
[----:B------:R-:W-:-:S04]  /*0820*/  IMAD.WIDE R12, R10, 0x4, R4 ;  /* 0x000000040a0c7825 */ /* 0x000fc800078e0204 */
[----:B------:R-:W-:Y:S01]  /*0830*/  FFMA R22, -R21, R21, 1 ;  /* 0x3f80000015167423 */ /* 0x000fe20000000115 */
[----:B--2---:R-:W-:Y:S01]  /*0840*/  FFMA R15, R15, -2, R18 ;  /* 0xc00000000f0f7823 */ /* 0x004fe20000000012 */
[----:B------:R-:W-:Y:S01]  /*0850*/  FFMA R19, R0, R19, 0.1331529766321182251 ;  /* 0x3e08594100137423 */ /* 0x000fe20000000013 */
[----:B------:R-:W-:Y:S01]  /*0860*/  FFMA R2, R2, R29, RZ ;  /* 0x0000001d02027223 */ /* 0x000fe200000000ff */
[----:B------:R-:W2:Y:S02]  /*0870*/  MUFU.RCP R25, R25 ;  /* 0x0000001900197308 */ /* 0x000ea40000001000 */
[----:B------:R-:W-:Y:S01]  /*0880*/  FSEL R15, R15, 1, !P0 ;  /* 0x3f8000000f0f7808 */ /* 0x000fe20004000000 */
[----:B0-----:R-:W-:Y:S01]  /*0890*/  IMAD.WIDE R16, R10, 0x4, R8 ;  /* 0x000000040a107825 */ /* 0x001fe200078e0208 */
[----:B------:R-:W-:-:S03]  /*08a0*/  FSETP.GE.AND P0, PT, |R11|, 9.010913848876953125, PT ;  /* 0x41102cb40b00780b */ /* 0x000fc60003f06200 */
[----:B------:R-:W-:Y:S01]  /*08b0*/  FFMA R19, R0, R19, -0.33332768082618713379 ;  /* 0xbeaaa9ed00137423 */ /* 0x000fe20000000013 */
[--C-:B------:R-:W-:Y:S01]  /*08c0*/  LOP3.LUT R15, R15, 0x80000000, R20.reuse, 0xb8, !PT ;  /* 0x800000000f0f7812 */ /* 0x100fe200078eb814 */
[----:B------:R-:W-:Y:S01]  /*08d0*/  @!P1 FFMA R15, R20, R27, R20 ;  /* 0x0000001b140f9223 */ /* 0x000fe20000000014 */
[----:B------:R-:W-:Y:S01]  /*08e0*/  FSETP.GE.AND P1, PT, |R11|, 0.60000002384185791016, PT ;  /* 0x3f19999a0b00780b */ /* 0x000fe20003f26200 */
[----:B------:R0:W-:Y:S01]  /*08f0*/  STG.E desc[UR4][R16.64], R21 ;  /* 0x0000001510007986 */ /* 0x0001e2000c101904 */
[--C-:B-1----:R-:W-:Y:S01]  /*0900*/  FFMA R23, R23, -2, R18.reuse ;  /* 0xc000000017177823 */ /* 0x102fe20000000012 */
[----:B------:R-:W-:Y:S01]  /*0910*/  FFMA R27, R0, R19, RZ ;  /* 0x00000013001b7223 */ /* 0x000fe200000000ff */
[----:B------:R-:W-:Y:S01]  /*0920*/  LEA R10, R3, R10, 0x2 ;  /* 0x0000000a030a7211 */ /* 0x000fe200078e10ff */
[----:B------:R1:W-:Y:S01]  /*0930*/  STG.E desc[UR4][R12.64], R22 ;  /* 0x000000160c007986 */ /* 0x0003e2000c101904 */
[----:B--2---:R-:W-:Y:S01]  /*0940*/  FFMA R25, R25, -2, R18 ;  /* 0xc000000019197823 */ /* 0x004fe20000000012 */
[----:B------:R-:W-:Y:S01]  /*0950*/  FSEL R18, R23, 1, !P0 ;  /* 0x3f80000017127808 */ /* 0x000fe20004000000 */
[----:B0-----:R-:W-:Y:S01]  /*0960*/  IMAD.WIDE R16, R3, 0x4, R16 ;  /* 0x0000000403107825 */ /* 0x001fe200078e0210 */
[----:B------:R-:W-:-:S02]  /*0970*/  ISETP.GE.AND P0, PT, R10, UR6, PT ;  /* 0x000000060a007c0c */ /* 0x000fc4000bf06270 */
[----:B------:R-:W-:Y:S01]  /*0980*/  FSEL R25, R25, 1, !P2 ;  /* 0x3f80000019197808 */ /* 0x000fe20005000000 */
[----:B-1----:R-:W-:Y:S01]  /*0990*/  IMAD.WIDE R12, R3, 0x4, R12 ;  /* 0x00000004030c7825 */ /* 0x002fe200078e020c */
[----:B------:R-:W-:-:S03]  /*09a0*/  LOP3.LUT R23, R18, 0x80000000, R11, 0xb8, !PT ;  /* 0x8000000012177812 */ /* 0x000fc600078eb80b */
[----:B------:R-:W-:Y:S01]  /*09b0*/  @!P1 FFMA R23, R11, R2, R11 ;  /* 0x000000020b179223 */ /* 0x000fe2000000000b */
[----:B------:R-:W-:Y:S01]  /*09c0*/  LOP3.LUT R0, R25, 0x80000000, R14, 0xb8, !PT ;  /* 0x8000000019007812 */ /* 0x000fe200078eb80e */
[----:B------:R-:W-:-:S04]  /*09d0*/  IMAD.WIDE R18, R3, 0x4, R16 ;  /* 0x0000000403127825 */ /* 0x000fc800078e0210 */
[----:B------:R-:W-:Y:S01]  /*09e0*/  @!P3 FFMA R0, R14, R27, R14 ;  /* 0x0000001b0e00b223 */ /* 0x000fe2000000000e */
[----:B------:R-:W-:Y:S01]  /*09f0*/  FFMA R11, -R15, R15, 1 ;  /* 0x3f8000000f0b7423 */ /* 0x000fe2000000010f */
[----:B------:R-:W-:Y:S01]  /*0a00*/  FFMA R29, -R23, R23, 1 ;  /* 0x3f800000171d7423 */ /* 0x000fe20000000117 */
[C---:B------:R-:W-:Y:S01]  /*0a10*/  IMAD.WIDE R20, R3.reuse, 0x4, R12 ;  /* 0x0000000403147825 */ /* 0x040fe200078e020c */
[----:B------:R0:W-:Y:S03]  /*0a20*/  STG.E desc[UR4][R16.64], R15 ;  /* 0x0000000f10007986 */ /* 0x0001e6000c101904 */
[----:B------:R-:W-:Y:S01]  /*0a30*/  FFMA R2, -R0, R0, 1 ;  /* 0x3f80000000027423 */ /* 0x000fe20000000100 */
[C---:B------:R-:W-:Y:S01]  /*0a40*/  IMAD.WIDE R26, R3.reuse, 0x4, R18 ;  /* 0x00000004031a7825 */ /* 0x040fe200078e0212 */
[----:B------:R0:W-:Y:S03]  /*0a50*/  STG.E desc[UR4][R12.64], R11 ;  /* 0x0000000b0c007986 */ /* 0x0001e6000c101904 */
[----:B------:R-:W-:Y:S01]  /*0a60*/  IMAD.WIDE R24, R3, 0x4, R20 ;  /* 0x0000000403187825 */ /* 0x000fe200078e0214 */
[----:B------:R0:W-:Y:S04]  /*0a70*/  STG.E desc[UR4][R18.64], R23 ;  /* 0x0000001712007986 */ /* 0x0001e8000c101904 */
[----:B------:R0:W-:Y:S04]  /*0a80*/  STG.E desc[UR4][R20.64], R29 ;  /* 0x0000001d14007986 */ /* 0x0001e8000c101904 */
[----:B------:R0:W-:Y:S04]  /*0a90*/  STG.E desc[UR4][R26.64], R0 ;  /* 0x000000001a007986 */ /* 0x0001e8000c101904 */
[----:B------:R0:W-:Y:S01]  /*0aa0*/  STG.E desc[UR4][R24.64], R2 ;  /* 0x0000000218007986 */ /* 0x0001e2000c101904 */
[----:B------:R-:W-:Y:S05]  /*0ab0*/  @!P0 BRA `(.L_x_8) ;  /* 0xfffffff8008c8947 */ /* 0x000fea000383ffff */
[----:B------:R-:W-:Y:S05]  /*0ac0*/  EXIT ;  /* 0x000000000000794d */ /* 0x000fea0003800000 */
.L_x_9:
        /* <DEDUP_REMOVED lines=11> */
.L_x_123:


//--------------------- .text._Z4tanhiPKfPf       --------------------------
	.section	.text._Z4tanhiPKfPf,"ax",@progbits
	.align	128
        .global         _Z4tanhiPKfPf
        .type           _Z4tanhiPKfPf,@function
        .size           _Z4tanhiPKfPf,(.L_x_124 - _Z4tanhiPKfPf)
        .other          _Z4tanhiPKfPf,@"STO_CUDA_ENTRY STV_DEFAULT"
_Z4tanhiPKfPf:
.text._Z4tanhiPKfPf:
        /* <DEDUP_REMOVED lines=30> */
[----:B------:R-:W-:-:S05]  /*01e0*/  IMAD R0, R5, R2, R0 ;  /* 0x0000000205007224 */ /* 0x000fca00078e0200 */
        /* <DEDUP_REMOVED lines=10> */
[----:B012---:R-:W-:Y:S05]  /*0290*/  @!P0 BRA `(.L_x_11) ;  /* 0x0000000000788947 */ /* 0x007fea0003800000 */
[----:B------:R-:W0:Y:S01]  /*02a0*/  LDC.64 R2, c[0x0][0x390] ;  /* 0x0000e400ff027b82 */ /* 0x000e220000000a00 */
[----:B------:R-:W-:-:S04]  /*02b0*/  IADD3 R0, PT, PT, R0, 0x1, RZ ;  /* 0x0000000100007810 */ /* 0x000fc80007ffe0ff */
[----:B------:R-:W-:-:S03]  /*02c0*/  LOP3.LUT R0, R0, 0x3, RZ, 0xc0, !PT ;  /* 0x0000000300007812 */ /* 0x000fc600078ec0ff */
[----:B------:R-:W1:Y:S01]  /*02d0*/  LDC.64 R12, c[0x0][0x388] ;  /* 0x0000e200ff0c7b82 */ /* 0x000e620000000a00 */
[----:B------:R-:W-:-:S07]  /*02e0*/  IADD3 R4, PT, PT, -R0, RZ, RZ ;  /* 0x000000ff00047210 */ /* 0x000fce0007ffe1ff */
.L_x_12:
[----:B-12---:R-:W-:-:S05]  /*02f0*/  IMAD.WIDE R14, R10, 0x4, R12 ;  /* 0x000000040a0e7825 */ /* 0x006fca00078e020c */
[----:B------:R-:W2:Y:S01]  /*0300*/  LDG.E.CONSTANT R11, desc[UR4][R14.64] ;  /* 0x000000040e0b7981 */ /* 0x000ea2000c1e9900 */
[----:B------:R-:W-:Y:S01]  /*0310*/  MOV R18, 0x3c80f082 ;  /* 0x3c80f08200127802 */ /* 0x000fe20000000f00 */
[----:B------:R-:W-:Y:S01]  /*0320*/  HFMA2 R17, -RZ, RZ, 1.875, 0 ;  /* 0x3f800000ff117431 */ /* 0x000fe200000001ff */
[----:B------:R-:W-:Y:S01]  /*0330*/  IADD3 R4, PT, PT, R4, 0x1, RZ ;  /* 0x0000000104047810 */ /* 0x000fe20007ffe0ff */
[C---:B--2---:R-:W-:Y:S01]  /*0340*/  FMUL R0, |R11|.reuse, 2.8853900432586669922 ;  /* 0x4038aa3b0b007820 */ /* 0x044fe20000400200 */
[C---:B------:R-:W-:Y:S01]  /*0350*/  FMUL R19, R11.reuse, R11 ;  /* 0x0000000b0b137220 */ /* 0x040fe20000400000 */
[C---:B------:R-:W-:Y:S02]  /*0360*/  FSETP.GE.AND P1, PT, |R11|.reuse, 0.60000002384185791016, PT ;  /* 0x3f19999a0b00780b */ /* 0x040fe40003f26200 */
[----:B------:R-:W-:Y:S01]  /*0370*/  FSETP.GE.AND P0, PT, |R11|, 9.010913848876953125, PT ;  /* 0x41102cb40b00780b */ /* 0x000fe20003f06200 */
[C---:B------:R-:W-:Y:S01]  /*0380*/  FFMA R18, R19.reuse, R18, -0.052303962409496307373 ;  /* 0xbd563cae13127423 */ /* 0x040fe20000000012 */
[----:B------:R-:W1:Y:S03]  /*0390*/  MUFU.EX2 R0, R0 ;  /* 0x0000000000007308 */ /* 0x000e660000000800 */
[----:B------:R-:W-:Y:S01]  /*03a0*/  FFMA R18, R19, R18, 0.1331529766321182251 ;  /* 0x3e08594113127423 */ /* 0x000fe20000000012 */
[----:B-1----:R-:W-:-:S03]  /*03b0*/  FADD R16, R0, 1 ;  /* 0x3f80000000107421 */ /* 0x002fc60000000000 */
[----:B------:R-:W-:-:S04]  /*03c0*/  FFMA R0, R19, R18, -0.33332768082618713379 ;  /* 0xbeaaa9ed13007423 */ /* 0x000fc80000000012 */
[----:B------:R-:W-:Y:S01]  /*03d0*/  FFMA R0, R19, R0, RZ ;  /* 0x0000000013007223 */ /* 0x000fe200000000ff */
[----:B------:R-:W1:Y:S02]  /*03e0*/  MUFU.RCP R16, R16 ;  /* 0x0000001000107308 */ /* 0x000e640000001000 */
[----:B-1----:R-:W-:-:S05]  /*03f0*/  FFMA R17, R16, -2, R17 ;  /* 0xc000000010117823 */ /* 0x002fca0000000011 */
[----:B------:R-:W-:Y:S02]  /*0400*/  FSEL R14, R17, 1, !P0 ;  /* 0x3f800000110e7808 */ /* 0x000fe40004000000 */
[----:B------:R-:W-:Y:S02]  /*0410*/  ISETP.NE.AND P0, PT, R4, RZ, PT ;  /* 0x000000ff0400720c */ /* 0x000fe40003f05270 */
[----:B------:R-:W-:Y:S01]  /*0420*/  LOP3.LUT R17, R14, 0x80000000, R11, 0xb8, !PT ;  /* 0x800000000e117812 */ /* 0x000fe200078eb80b */
[----:B0-----:R-:W-:-:S04]  /*0430*/  IMAD.WIDE R14, R10, 0x4, R2 ;  /* 0x000000040a0e7825 */ /* 0x001fc800078e0202 */
[----:B------:R-:W-:Y:S01]  /*0440*/  @!P1 FFMA R17, R11, R0, R11 ;  /* 0x000000000b119223 */ /* 0x000fe2000000000b */
[----:B------:R-:W-:-:S04]  /*0450*/  IADD3 R10, PT, PT, R5, R10, RZ ;  /* 0x0000000a050a7210 */ /* 0x000fc80007ffe0ff */
[----:B------:R2:W-:Y:S01]  /*0460*/  STG.E desc[UR4][R14.64], R17 ;  /* 0x000000110e007986 */ /* 0x0005e2000c101904 */
[----:B------:R-:W-:Y:S05]  /*0470*/  @P0 BRA `(.L_x_12) ;  /* 0xfffffffc009c0947 */ /* 0x000fea000383ffff */
.L_x_11:
[----:B------:R-:W-:Y:S05]  /*0480*/  BSYNC.RECONVERGENT B0 ;  /* 0x0000000000007941 */ /* 0x000fea0003800200 */
.L_x_10:
[----:B------:R-:W-:Y:S05]  /*0490*/  @!P2 EXIT ;  /* 0x000000000000a94d */ /* 0x000fea0003800000 */
.L_x_13:
[----:B0-----:R-:W-:-:S05]  /*04a0*/  IMAD.WIDE R12, R10, 0x4, R6 ;  /* 0x000000040a0c7825 */ /* 0x001fca00078e0206 */
[----:B------:R-:W3:Y:S01]  /*04b0*/  LDG.E.CONSTANT R11, desc[UR4][R12.64] ;  /* 0x000000040c0b7981 */ /* 0x000ee2000c1e9900 */
[----:B------:R-:W-:-:S05]  /*04c0*/  IMAD.WIDE R2, R5, 0x4, R12 ;  /* 0x0000000405027825 */ /* 0x000fca00078e020c */
[----:B------:R-:W4:Y:S01]  /*04d0*/  LDG.E.CONSTANT R18, desc[UR4][R2.64] ;  /* 0x0000000402127981 */ /* 0x000f22000c1e9900 */
[----:B--2---:R-:W-:-:S05]  /*04e0*/  IMAD.WIDE R14, R5, 0x4, R2 ;  /* 0x00000004050e7825 */ /* 0x004fca00078e0202 */
[----:B------:R-:W2:Y:S01]  /*04f0*/  LDG.E.CONSTANT R17, desc[UR4][R14.64] ;  /* 0x000000040e117981 */ /* 0x000ea2000c1e9900 */
[----:B------:R-:W-:-:S05]  /*0500*/  IMAD.WIDE R20, R5, 0x4, R14 ;  /* 0x0000000405147825 */ /* 0x000fca00078e020e */
[----:B------:R-:W5:Y:S01]  /*0510*/  LDG.E.CONSTANT R16, desc[UR4][R20.64] ;  /* 0x0000000414107981 */ /* 0x000f62000c1e9900 */
[----:B------:R-:W-:Y:S01]  /*0520*/  MOV R19, 0x3c80f082 ;  /* 0x3c80f08200137802 */ /* 0x000fe20000000f00 */
[C---:B---3--:R-:W-:Y:S01]  /*0530*/  FMUL R4, |R11|.reuse, 2.8853900432586669922 ;  /* 0x4038aa3b0b047820 */ /* 0x048fe20000400200 */
[C---:B------:R-:W-:Y:S02]  /*0540*/  FSETP.GE.AND P6, PT, |R11|.reuse, 9.010913848876953125, PT ;  /* 0x41102cb40b00780b */ /* 0x040fe40003fc6200 */
[----:B------:R-:W-:-:S03]  /*0550*/  FSETP.GE.AND P0, PT, |R11|, 0.60000002384185791016, PT ;  /* 0x3f19999a0b00780b */ /* 0x000fc60003f06200 */
[----:B------:R-:W0:Y:S01]  /*0560*/  MUFU.EX2 R4, R4 ;  /* 0x0000000400047308 */ /* 0x000e220000000800 */
[C---:B----4-:R-:W-:Y:S01]  /*0570*/  FMUL R0, |R18|.reuse, 2.8853900432586669922 ;  /* 0x4038aa3b12007820 */ /* 0x050fe20000400200 */
[C---:B------:R-:W-:Y:S01]  /*0580*/  FMUL R3, R18.reuse, R18 ;  /* 0x0000001212037220 */ /* 0x040fe20000400000 */
[C---:B------:R-:W-:Y:S02]  /*0590*/  FSETP.GE.AND P2, PT, |R18|.reuse, 0.60000002384185791016, PT ;  /* 0x3f19999a1200780b */ /* 0x040fe40003f46200 */
[----:B------:R-:W-:Y:S01]  /*05a0*/  FSETP.GE.AND P1, PT, |R18|, 9.010913848876953125, PT ;  /* 0x41102cb41200780b */ /* 0x000fe20003f26200 */
[C---:B--2---:R-:W-:Y:S01]  /*05b0*/  FMUL R2, |R17|.reuse, 2.8853900432586669922 ;  /* 0x4038aa3b11027820 */ /* 0x044fe20000400200 */
[C---:B------:R-:W-:Y:S01]  /*05c0*/  FSETP.GE.AND P4, PT, |R17|.reuse, 0.60000002384185791016, PT ;  /* 0x3f19999a1100780b */ /* 0x040fe20003f86200 */
[----:B------:R-:W1:Y:S01]  /*05d0*/  MUFU.EX2 R0, R0 ;  /* 0x0000000000007308 */ /* 0x000e620000000800 */
[----:B------:R-:W-:Y:S01]  /*05e0*/  FSETP.GE.AND P3, PT, |R17|, 9.010913848876953125, PT ;  /* 0x41102cb41100780b */ /* 0x000fe20003f66200 */
[C---:B-----5:R-:W-:Y:S01]  /*05f0*/  FMUL R13, |R16|.reuse, 2.8853900432586669922 ;  /* 0x4038aa3b100d7820 */ /* 0x060fe20000400200 */
[----:B------:R-:W-:-:S05]  /*0600*/  FSETP.GE.AND P5, PT, |R16|, 9.010913848876953125, PT ;  /* 0x41102cb41000780b */ /* 0x000fca0003fa6200 */
[----:B------:R-:W2:Y:S01]  /*0610*/  MUFU.EX2 R2, R2 ;  /* 0x0000000200027308 */ /* 0x000ea20000000800 */
[----:B0-----:R-:W-:Y:S01]  /*0620*/  FADD R12, R4, 1 ;  /* 0x3f800000040c7421 */ /* 0x001fe20000000000 */
[----:B------:R-:W-:-:S04]  /*0630*/  FMUL R4, R11, R11 ;  /* 0x0000000b0b047220 */ /* 0x000fc80000400000 */
[----:B------:R-:W-:Y:S02]  /*0640*/  FFMA R21, R4, R19, -0.052303962409496307373 ;  /* 0xbd563cae04157423 */ /* 0x000fe40000000013 */
[----:B------:R-:W0:Y:S01]  /*0650*/  MUFU.EX2 R13, R13 ;  /* 0x0000000d000d7308 */ /* 0x000e220000000800 */
[----:B-1----:R-:W-:Y:S01]  /*0660*/  FADD R14, R0, 1 ;  /* 0x3f800000000e7421 */ /* 0x002fe20000000000 */
[----:B------:R-:W-:Y:S01]  /*0670*/  FFMA R21, R4, R21, 0.1331529766321182251 ;  /* 0x3e08594104157423 */ /* 0x000fe20000000015 */
[----:B------:R-:W-:-:S03]  /*0680*/  FFMA R0, R3, R19, -0.052303962409496307373 ;  /* 0xbd563cae03007423 */ /* 0x000fc60000000013 */
[----:B------:R-:W-:Y:S01]  /*0690*/  FFMA R23, R4, R21, -0.33332768082618713379 ;  /* 0xbeaaa9ed04177423 */ /* 0x000fe20000000015 */
[----:B------:R-:W-:Y:S01]  /*06a0*/  FFMA R20, R3, R0, 0.1331529766321182251 ;  /* 0x3e08594103147423 */ /* 0x000fe20000000000 */
[----:B------:R-:W1:Y:S01]  /*06b0*/  MUFU.RCP R12, R12 ;  /* 0x0000000c000c7308 */ /* 0x000e620000001000 */
[----:B--2---:R-:W-:Y:S01]  /*06c0*/  FADD R15, R2, 1 ;  /* 0x3f800000020f7421 */ /* 0x004fe20000000000 */
[----:B------:R-:W-:Y:S01]  /*06d0*/  FMUL R2, R17, R17 ;  /* 0x0000001111027220 */ /* 0x000fe20000400000 */
[----:B------:R-:W-:Y:S01]  /*06e0*/  FFMA R4, R4, R23, RZ ;  /* 0x0000001704047223 */ /* 0x000fe200000000ff */
[----:B------:R-:W-:Y:S01]  /*06f0*/  FMUL R0, R16, R16 ;  /* 0x0000001010007220 */ /* 0x000fe20000400000 */
[----:B------:R-:W-:Y:S01]  /*0700*/  FFMA R20, R3, R20, -0.33332768082618713379 ;  /* 0xbeaaa9ed03147423 */ /* 0x000fe20000000014 */
[C---:B------:R-:W-:Y:S02]  /*0710*/  FFMA R21, R2.reuse, R19, -0.052303962409496307373 ;  /* 0xbd563cae02157423 */ /* 0x040fe40000000013 */
[----:B------:R-:W2:Y:S01]  /*0720*/  MUFU.RCP R14, R14 ;  /* 0x0000000e000e7308 */ /* 0x000ea20000001000 */
[----:B0-----:R-:W-:Y:S01]  /*0730*/  FADD R13, R13, 1 ;  /* 0x3f8000000d0d7421 */ /* 0x001fe20000000000 */
[----:B------:R-:W-:Y:S01]  /*0740*/  FFMA R21, R2, R21, 0.1331529766321182251 ;  /* 0x3e08594102157423 */ /* 0x000fe20000000015 */
[----:B------:R-:W-:Y:S01]  /*0750*/  FFMA R25, R0, R19, -0.052303962409496307373 ;  /* 0xbd563cae00197423 */ /* 0x000fe20000000013 */
[----:B------:R-:W-:-:S02]  /*0760*/  FFMA R19, R3, R20, RZ ;  /* 0x0000001403137223 */ /* 0x000fc400000000ff */
[----:B------:R-:W-:Y:S01]  /*0770*/  FFMA R23, R2, R21, -0.33332768082618713379 ;  /* 0xbeaaa9ed02177423 */ /* 0x000fe20000000015 */
[----:B------:R-:W-:Y:S01]  /*0780*/  HFMA2 R21, -RZ, RZ, 1.875, 0 ;  /* 0x3f800000ff157431 */ /* 0x000fe200000001ff */
[----:B------:R-:W0:Y:S01]  /*0790*/  MUFU.RCP R13, R13 ;  /* 0x0000000d000d7308 */ /* 0x000e220000001000 */
[----:B------:R-:W-:Y:S01]  /*07a0*/  FFMA R25, R0, R25, 0.1331529766321182251 ;  /* 0x3e08594100197423 */ /* 0x000fe20000000019 */
[----:B------:R-:W-:Y:S01]  /*07b0*/  FFMA R20, R2, R23, RZ ;  /* 0x0000001702147223 */ /* 0x000fe200000000ff */
[----:B------:R-:W-:Y:S01]  /*07c0*/  IMAD.WIDE R2, R10, 0x4, R8 ;  /* 0x000000040a027825 */ /* 0x000fe200078e0208 */
[----:B------:R-:W-:-:S03]  /*07d0*/  LEA R10, R5, R10, 0x2 ;  /* 0x0000000a050a7211 */ /* 0x000fc600078e10ff */
[----:B------:R-:W-:Y:S01]  /*07e0*/  FFMA R25, R0, R25, -0.33332768082618713379 ;  /* 0xbeaaa9ed00197423 */ /* 0x000fe20000000019 */
[----:B------:R-:W3:Y:S01]  /*07f0*/  MUFU.RCP R15, R15 ;  /* 0x0000000f000f7308 */ /* 0x000ee20000001000 */
[--C-:B-1----:R-:W-:Y:S01]  /*0800*/  FFMA R26, R12, -2, R21.reuse ;  /* 0xc00000000c1a7823 */ /* 0x102fe20000000015 */
[----:B--2---:R-:W-:-:S04]  /*0810*/  FFMA R22, R14, -2, R21 ;  /* 0xc00000000e167823 */ /* 0x004fc80000000015 */
[----:B------:R-:W-:Y:S02]  /*0820*/  FSEL R26, R26, 1, !P6 ;  /* 0x3f8000001a1a7808 */ /* 0x000fe40007000000 */
[----:B------:R-:W-:Y:S01]  /*0830*/  FSETP.GE.AND P6, PT, |R16|, 0.60000002384185791016, PT ;  /* 0x3f19999a1000780b */ /* 0x000fe20003fc6200 */
[----:B0-----:R-:W-:Y:S01]  /*0840*/  FFMA R24, R13, -2, R21 ;  /* 0xc00000000d187823 */ /* 0x001fe20000000015 */
[----:B------:R-:W-:Y:S01]  /*0850*/  IMAD.WIDE R12, R5, 0x4, R2 ;  /* 0x00000004050c7825 */ /* 0x000fe200078e0202 */
[----:B------:R-:W-:-:S03]  /*0860*/  LOP3.LUT R29, R26, 0x80000000, R11, 0xb8, !PT ;  /* 0x800000001a1d7812 */ /* 0x000fc600078eb80b */
[----:B------:R-:W-:Y:S01]  /*0870*/  @!P0 FFMA R29, R11, R4, R11 ;  /* 0x000000040b1d8223 */ /* 0x000fe2000000000b */
[----:B------:R-:W-:Y:S02]  /*0880*/  ISETP.GE.AND P0, PT, R10, UR6, PT ;  /* 0x000000060a007c0c */ /* 0x000fe4000bf06270 */
[----:B------:R-:W-:Y:S01]  /*0890*/  FSEL R27, R24, 1, !P5 ;  /* 0x3f800000181b7808 */ /* 0x000fe20006800000 */
[----:B---3--:R-:W-:Y:S01]  /*08a0*/  FFMA R23, R15, -2, R21 ;  /* 0xc00000000f177823 */ /* 0x008fe20000000015 */
[----:B------:R-:W-:Y:S01]  /*08b0*/  FFMA R21, R0, R25, RZ ;  /* 0x0000001900157223 */ /* 0x000fe200000000ff */
[----:B------:R-:W-:Y:S01]  /*08c0*/  FSEL R25, R22, 1, !P1 ;  /* 0x3f80000016197808 */ /* 0x000fe20004800000 */
[----:B------:R-:W-:Y:S01]  /*08d0*/  IMAD.WIDE R14, R5, 0x4, R12 ;  /* 0x00000004050e7825 */ /* 0x000fe200078e020c */
[----:B------:R-:W-:-:S03]  /*08e0*/  LOP3.LUT R27, R27, 0x80000000, R16, 0xb8, !PT ;  /* 0x800000001b1b7812 */ /* 0x000fc600078eb810 */
[----:B------:R-:W-:Y:S01]  /*08f0*/  @!P6 FFMA R27, R16, R21, R16 ;  /* 0x00000015101be223 */ /* 0x000fe20000000010 */
[----:B------:R-:W-:Y:S01]  /*0900*/  FSEL R0, R23, 1, !P3 ;  /* 0x3f80000017007808 */ /* 0x000fe20005800000 */
[----:B------:R0:W-:Y:S01]  /*0910*/  STG.E desc[UR4][R2.64], R29 ;  /* 0x0000001d02007986 */ /* 0x0001e2000c101904 */
[--C-:B------:R-:W-:Y:S01]  /*0920*/  LOP3.LUT R25, R25, 0x80000000, R18.reuse, 0xb8, !PT ;  /* 0x8000000019197812 */ /* 0x100fe200078eb812 */
[----:B------:R-:W-:Y:S01]  /*0930*/  @!P2 FFMA R25, R18, R19, R18 ;  /* 0x000000131219a223 */ /* 0x000fe20000000012 */
[--C-:B------:R-:W-:Y:S01]  /*0940*/  LOP3.LUT R23, R0, 0x80000000, R17.reuse, 0xb8, !PT ;  /* 0x8000000000177812 */ /* 0x100fe200078eb811 */
[----:B------:R-:W-:Y:S01]  /*0950*/  @!P4 FFMA R23, R17, R20, R17 ;  /* 0x000000141117c223 */ /* 0x000fe20000000011 */
[----:B------:R-:W-:Y:S02]  /*0960*/  IMAD.WIDE R16, R5, 0x4, R14 ;  /* 0x0000000405107825 */ /* 0x000fe400078e020e */
[----:B------:R0:W-:Y:S04]  /*0970*/  STG.E desc[UR4][R12.64], R25 ;  /* 0x000000190c007986 */ /* 0x0001e8000c101904 */
[----:B------:R0:W-:Y:S04]  /*0980*/  STG.E desc[UR4][R14.64], R23 ;  /* 0x000000170e007986 */ /* 0x0001e8000c101904 */
[----:B------:R0:W-:Y:S01]  /*0990*/  STG.E desc[UR4][R16.64], R27 ;  /* 0x0000001b10007986 */ /* 0x0001e2000c101904 */
[----:B------:R-:W-:Y:S05]  /*09a0*/  @!P0 BRA `(.L_x_13) ;  /* 0xfffffff800bc8947 */ /* 0x000fea000383ffff */
[----:B------:R-:W-:Y:S05]  /*09b0*/  EXIT ;  /* 0x000000000000794d */ /* 0x000fea0003800000 */
.L_x_14:
        /* <DEDUP_REMOVED lines=12> */
.L_x_124:


//--------------------- .text._Z7sigmoidiPKfPfS1_ --------------------------
	.section	.text._Z7sigmoidiPKfPfS1_,"ax",@progbits
	.align	128
        .global         _Z7sigmoidiPKfPfS1_
        .type           _Z7sigmoidiPKfPfS1_,@function
        .size           _Z7sigmoidiPKfPfS1_,(.L_x_120 - _Z7sigmoidiPKfPfS1_)
        .other          _Z7sigmoidiPKfPfS1_,@"STO_CUDA_ENTRY STV_DEFAULT"
_Z7sigmoidiPKfPfS1_:
.text._Z7sigmoidiPKfPfS1_:
        /* <DEDUP_REMOVED lines=12> */
[----:B------:R-:W-:Y:S01]  /*00c0*/  BSSY.RECONVERGENT B0, `(.L_x_15) ;  /* 0x0000045000007945 */ /* 0x000fe20003800200 */
[----:B------:R-:W-:Y:S02]  /*00d0*/  IADD3 R9, PT, PT, RZ, -R3, RZ ;  /* 0x80000003ff097210 */ /* 0x000fe40007ffe0ff */
[C---:B------:R-:W-:Y:S02]  /*00e0*/  ISETP.GE.AND P0, PT, R0.reuse, UR5, PT ;  /* 0x0000000500007c0c */ /* 0x040fe4000bf06270 */
[----:B------:R-:W-:Y:S01]  /*00f0*/  VIMNMX R7, PT, PT, R0, UR5, !PT ;  /* 0x0000000500077c48 */ /* 0x000fe2000ffe0100 */
[----:B------:R-:W1:Y:S01]  /*0100*/  LDCU.64 UR4, c[0x0][0x358] ;  /* 0x00006b00ff0477ac */ /* 0x000e620008000a00 */
[----:B------:R-:W-:Y:S02]  /*0110*/  SEL R20, RZ, 0x1, P0 ;  /* 0x00000001ff147807 */ /* 0x000fe40000000000 */
[----:B------:R-:W-:-:S02]  /*0120*/  ISETP.NE.U32.AND P2, PT, R3, RZ, PT ;  /* 0x000000ff0300720c */ /* 0x000fc40003f45070 */
[----:B------:R-:W-:Y:S01]  /*0130*/  IADD3 R0, PT, PT, R7, -R0, -R20 ;  /* 0x8000000007007210 */ /* 0x000fe20007ffe814 */
[----:B0-----:R-:W0:Y:S02]  /*0140*/  MUFU.RCP R6, R6 ;  /* 0x0000000600067308 */ /* 0x001e240000001000 */
[----:B0-----:R-:W-:-:S06]  /*0150*/  IADD3 R4, PT, PT, R6, 0xffffffe, RZ ;  /* 0x0ffffffe06047810 */ /* 0x001fcc0007ffe0ff */
[----:B------:R0:W2:Y:S02]  /*0160*/  F2I.FTZ.U32.TRUNC.NTZ R5, R4 ;  /* 0x0000000400057305 */ /* 0x0000a4000021f000 */
[----:B0-----:R-:W-:Y:S02]  /*0170*/  HFMA2 R4, -RZ, RZ, 0, 0 ;  /* 0x00000000ff047431 */ /* 0x001fe400000001ff */
[----:B--2---:R-:W-:-:S04]  /*0180*/  IMAD R9, R9, R5, RZ ;  /* 0x0000000509097224 */ /* 0x004fc800078e02ff */
[----:B------:R-:W-:-:S06]  /*0190*/  IMAD.HI.U32 R5, R5, R9, R4 ;  /* 0x0000000905057227 */ /* 0x000fcc00078e0004 */
[----:B------:R-:W-:-:S05]  /*01a0*/  IMAD.HI.U32 R5, R5, R0, RZ ;  /* 0x0000000005057227 */ /* 0x000fca00078e00ff */
[----:B------:R-:W-:-:S05]  /*01b0*/  IADD3 R4, PT, PT, -R5, RZ, RZ ;  /* 0x000000ff05047210 */ /* 0x000fca0007ffe1ff */
[----:B------:R-:W-:-:S05]  /*01c0*/  IMAD R0, R3, R4, R0 ;  /* 0x0000000403007224 */ /* 0x000fca00078e0200 */
[----:B------:R-:W-:-:S13]  /*01d0*/  ISETP.GE.U32.AND P0, PT, R0, R3, PT ;  /* 0x000000030000720c */ /* 0x000fda0003f06070 */
[----:B------:R-:W-:Y:S01]  /*01e0*/  @P0 IMAD.IADD R0, R0, 0x1, -R3 ;  /* 0x0000000100000824 */ /* 0x000fe200078e0a03 */
[----:B------:R-:W-:-:S04]  /*01f0*/  @P0 IADD3 R5, PT, PT, R5, 0x1, RZ ;  /* 0x0000000105050810 */ /* 0x000fc80007ffe0ff */
[----:B------:R-:W-:-:S13]  /*0200*/  ISETP.GE.U32.AND P1, PT, R0, R3, PT ;  /* 0x000000030000720c */ /* 0x000fda0003f26070 */
[----:B------:R-:W-:Y:S02]  /*0210*/  @P1 IADD3 R5, PT, PT, R5, 0x1, RZ ;  /* 0x0000000105051810 */ /* 0x000fe40007ffe0ff */
[----:B------:R-:W-:-:S04]  /*0220*/  @!P2 LOP3.LUT R5, RZ, R3, RZ, 0x33, !PT ;  /* 0x00000003ff05a212 */ /* 0x000fc800078e33ff */
[----:B------:R-:W-:-:S04]  /*0230*/  IADD3 R20, PT, PT, R20, R5, RZ ;  /* 0x0000000514147210 */ /* 0x000fc80007ffe0ff */
[----:B------:R-:W-:-:S04]  /*0240*/  LOP3.LUT R0, R20, 0x3, RZ, 0xc0, !PT ;  /* 0x0000000314007812 */ /* 0x000fc800078ec0ff */
[----:B------:R-:W-:-:S13]  /*0250*/  ISETP.NE.AND P0, PT, R0, 0x3, PT ;  /* 0x000000030000780c */ /* 0x000fda0003f05270 */
[----:B-1----:R-:W-:Y:S05]  /*0260*/  @!P0 BRA `(.L_x_16) ;  /* 0x0000000000a88947 */ /* 0x002fea0003800000 */
[----:B------:R-:W0:Y:S01]  /*0270*/  LDC.64 R10, c[0x0][0x388] ;  /* 0x0000e200ff0a7b82 */ /* 0x000e220000000a00 */
[----:B------:R-:W-:-:S04]  /*0280*/  IADD3 R0, PT, PT, R20, 0x1, RZ ;  /* 0x0000000114007810 */ /* 0x000fc80007ffe0ff */
[----:B------:R-:W-:-:S03]  /*0290*/  LOP3.LUT R0, R0, 0x3, RZ, 0xc0, !PT ;  /* 0x0000000300007812 */ /* 0x000fc600078ec0ff */
[----:B------:R-:W1:Y:S02]  /*02a0*/  LDC.64 R12, c[0x0][0x390] ;  /* 0x0000e400ff0c7b82 */ /* 0x000e640000000a00 */
[----:B------:R-:W-:-:S06]  /*02b0*/  IMAD.MOV R22, RZ, RZ, -R0 ;  /* 0x000000ffff167224 */ /* 0x000fcc00078e0a00 */
[----:B------:R-:W2:Y:S02]  /*02c0*/  LDC.64 R14, c[0x0][0x398] ;  /* 0x0000e600ff0e7b82 */ /* 0x000ea40000000a00 */
.L_x_20:
[----:B0--3--:R-:W-:-:S06]  /*02d0*/  IMAD.WIDE R4, R2, 0x4, R10 ;  /* 0x0000000402047825 */ /* 0x009fcc00078e020a */
[----:B------:R-:W3:Y:S01]  /*02e0*/  LDG.E.CONSTANT R4, desc[UR4][R4.64] ;  /* 0x0000000404047981 */ /* 0x000ee2000c1e9900 */
[----:B------:R-:W-:Y:S01]  /*02f0*/  HFMA2 R9, -RZ, RZ, 3.7421875, 0 ;  /* 0x437c0000ff097431 */ /* 0x000fe200000001ff */
[----:B------:R-:W-:Y:S01]  /*0300*/  MOV R7, 0x3bbb989d ;  /* 0x3bbb989d00077802 */ /* 0x000fe20000000f00 */
[----:B------:R-:W-:Y:S01]  /*0310*/  BSSY.RECONVERGENT B1, `(.L_x_17) ;  /* 0x0000017000017945 */ /* 0x000fe20003800200 */
[----:B--2---:R-:W-:-:S04]  /*0320*/  IMAD.WIDE R16, R2, 0x4, R14 ;  /* 0x0000000402107825 */ /* 0x004fc800078e020e */
[----:B-1----:R-:W-:-:S04]  /*0330*/  IMAD.WIDE R18, R2, 0x4, R12 ;  /* 0x0000000402127825 */ /* 0x002fc800078e020c */
[----:B---3--:R-:W-:-:S04]  /*0340*/  FFMA.SAT R0, R4, -R7, 0.5 ;  /* 0x3f00000004007423 */ /* 0x008fc80000002807 */
[----:B------:R-:W-:-:S04]  /*0350*/  FFMA.RM R0, R0, R9, 12582913 ;  /* 0x4b40000100007423 */ /* 0x000fc80000004009 */
[C---:B------:R-:W-:Y:S01]  /*0360*/  FADD R7, R0.reuse, -12583039 ;  /* 0xcb40007f00077421 */ /* 0x040fe20000000000 */
[----:B------:R-:W-:-:S03]  /*0370*/  SHF.L.U32 R0, R0, 0x17, RZ ;  /* 0x0000001700007819 */ /* 0x000fc600000006ff */
[----:B------:R-:W-:-:S04]  /*0380*/  FFMA R7, R4, -1.4426950216293334961, -R7 ;  /* 0xbfb8aa3b04077823 */ /* 0x000fc80000000807 */
[----:B------:R-:W-:-:S06]  /*0390*/  FFMA R7, R4, -1.925963033500011079e-08, R7 ;  /* 0xb2a5706004077823 */ /* 0x000fcc0000000007 */
[----:B------:R-:W0:Y:S02]  /*03a0*/  MUFU.EX2 R7, R7 ;  /* 0x0000000700077308 */ /* 0x000e240000000800 */
[----:B0-----:R-:W-:-:S05]  /*03b0*/  FFMA R6, R0, R7, 1 ;  /* 0x3f80000000067423 */ /* 0x001fca0000000007 */
[----:B------:R-:W-:-:S04]  /*03c0*/  IADD3 R0, PT, PT, R6, 0x1800000, RZ ;  /* 0x0180000006007810 */ /* 0x000fc80007ffe0ff */
[----:B------:R-:W-:-:S04]  /*03d0*/  LOP3.LUT R0, R0, 0x7f800000, RZ, 0xc0, !PT ;  /* 0x7f80000000007812 */ /* 0x000fc800078ec0ff */
[----:B------:R-:W-:-:S13]  /*03e0*/  ISETP.GT.U32.AND P0, PT, R0, 0x1ffffff, PT ;  /* 0x01ffffff0000780c */ /* 0x000fda0003f04070 */
[----:B------:R-:W-:Y:S05]  /*03f0*/  @P0 BRA `(.L_x_18) ;  /* 0x0000000000100947 */ /* 0x000fea0003800000 */
[----:B------:R-:W-:Y:S01]  /*0400*/  IMAD.MOV.U32 R0, RZ, RZ, R6 ;  /* 0x000000ffff007224 */ /* 0x000fe200078e0006 */
[----:B------:R-:W-:-:S07]  /*0410*/  MOV R4, 0x430 ;  /* 0x0000043000047802 */ /* 0x000fce0000000f00 */
[----:B------:R-:W-:Y:S05]  /*0420*/  CALL.REL.NOINC `($__internal_0_$__cuda_sm20_rcp_rn_f32_slowpath) ;  /* 0x0000000800647944 */ /* 0x000fea0003c00000 */
[----:B------:R-:W-:Y:S05]  /*0430*/  BRA `(.L_x_19) ;  /* 0x0000000000107947 */ /* 0x000fea0003800000 */
.L_x_18:
[----:B------:R-:W0:Y:S02]  /*0440*/  MUFU.RCP R7, R6 ;  /* 0x0000000600077308 */ /* 0x000e240000001000 */
[----:B0-----:R-:W-:-:S04]  /*0450*/  FFMA R0, R6, R7, -1 ;  /* 0xbf80000006007423 */ /* 0x001fc80000000007 */
[----:B------:R-:W-:-:S04]  /*0460*/  FADD.FTZ R0, -R0, -RZ ;  /* 0x800000ff00007221 */ /* 0x000fc80000010100 */
[----:B------:R-:W-:-:S07]  /*0470*/  FFMA R7, R7, R0, R7 ;  /* 0x0000000007077223 */ /* 0x000fce0000000007 */
.L_x_19:
[----:B------:R-:W-:Y:S05]  /*0480*/  BSYNC.RECONVERGENT B1 ;  /* 0x0000000000017941 */ /* 0x000fea0003800200 */
.L_x_17:
[----:B------:R-:W-:Y:S01]  /*0490*/  FADD R0, -R7, 1 ;  /* 0x3f80000007007421 */ /* 0x000fe20000000100 */
[----:B------:R3:W-:Y:S01]  /*04a0*/  STG.E desc[UR4][R18.64], R7 ;  /* 0x0000000712007986 */ /* 0x0007e2000c101904 */
[----:B------:R-:W-:Y:S02]  /*04b0*/  IADD3 R22, PT, PT, R22, 0x1, RZ ;  /* 0x0000000116167810 */ /* 0x000fe40007ffe0ff */
[----:B------:R-:W-:Y:S01]  /*04c0*/  FMUL R5, R0, R7 ;  /* 0x0000000700057220 */ /* 0x000fe20000400000 */
[----:B------:R-:W-:Y:S02]  /*04d0*/  IADD3 R2, PT, PT, R3, R2, RZ ;  /* 0x0000000203027210 */ /* 0x000fe40007ffe0ff */
[----:B------:R-:W-:Y:S02]  /*04e0*/  ISETP.NE.AND P0, PT, R22, RZ, PT ;  /* 0x000000ff1600720c */ /* 0x000fe40003f05270 */
[----:B------:R3:W-:Y:S11]  /*04f0*/  STG.E desc[UR4][R16.64], R5 ;  /* 0x0000000510007986 */ /* 0x0007f6000c101904 */
[----:B------:R-:W-:Y:S05]  /*0500*/  @P0 BRA `(.L_x_20) ;  /* 0xfffffffc00700947 */ /* 0x000fea000383ffff */
.L_x_16:
[----:B------:R-:W-:Y:S05]  /*0510*/  BSYNC.RECONVERGENT B0 ;  /* 0x0000000000007941 */ /* 0x000fea0003800200 */
.L_x_15:
[----:B------:R-:W0:Y:S01]  /*0520*/  LDC.64 R10, c[0x0][0x388] ;  /* 0x0000e200ff0a7b82 */ /* 0x000e220000000a00 */
[----:B------:R-:W-:Y:S01]  /*0530*/  ISETP.GE.U32.AND P0, PT, R20, 0x3, PT ;  /* 0x000000031400780c */ /* 0x000fe20003f06070 */
[----:B------:R-:W1:Y:S06]  /*0540*/  LDCU UR6, c[0x0][0x380] ;  /* 0x00007000ff0677ac */ /* 0x000e6c0008000800 */
[----:B------:R-:W2:Y:S08]  /*0550*/  LDC.64 R12, c[0x0][0x390] ;  /* 0x0000e400ff0c7b82 */ /* 0x000eb00000000a00 */
[----:B------:R-:W4:Y:S01]  /*0560*/  LDC.64 R14, c[0x0][0x398] ;  /* 0x0000e600ff0e7b82 */ /* 0x000f220000000a00 */
[----:B-1----:R-:W-:Y:S05]  /*0570*/  @!P0 EXIT ;  /* 0x000000000000894d */ /* 0x002fea0003800000 */
.L_x_33:
[----:B0--3--:R-:W-:-:S05]  /*0580*/  IMAD.WIDE R16, R2, 0x4, R10 ;  /* 0x0000000402107825 */ /* 0x009fca00078e020a */
[----:B------:R-:W3:Y:S01]  /*0590*/  LDG.E.CONSTANT R0, desc[UR4][R16.64] ;  /* 0x0000000410007981 */ /* 0x000ee2000c1e9900 */
[----:B-1----:R-:W-:Y:S01]  /*05a0*/  HFMA2 R7, -RZ, RZ, 3.7421875, 0 ;  /* 0x437c0000ff077431 */ /* 0x002fe200000001ff */
[----:B------:R-:W-:Y:S01]  /*05b0*/  MOV R5, 0x3bbb989d ;  /* 0x3bbb989d00057802 */ /* 0x000fe20000000f00 */
[----:B------:R-:W-:Y:S04]  /*05c0*/  BSSY.RECONVERGENT B0, `(.L_x_21) ;  /* 0x0000015000007945 */ /* 0x000fe80003800200 */
[----:B---3--:R-:W-:-:S04]  /*05d0*/  FFMA.SAT R4, R0, -R5, 0.5 ;  /* 0x3f00000000047423 */ /* 0x008fc80000002805 */
[----:B------:R-:W-:-:S04]  /*05e0*/  FFMA.RM R4, R4, R7, 12582913 ;  /* 0x4b40000104047423 */ /* 0x000fc80000004007 */
[C---:B------:R-:W-:Y:S01]  /*05f0*/  FADD R5, R4.reuse, -12583039 ;  /* 0xcb40007f04057421 */ /* 0x040fe20000000000 */
[----:B------:R-:W-:-:S03]  /*0600*/  IMAD.SHL.U32 R4, R4, 0x800000, RZ ;  /* 0x0080000004047824 */ /* 0x000fc600078e00ff */
        /* <DEDUP_REMOVED lines=8> */
[----:B------:R-:W-:Y:S02]  /*0690*/  MOV R0, R4 ;  /* 0x0000000400007202 */ /* 0x000fe40000000f00 */
[----:B------:R-:W-:-:S07]  /*06a0*/  MOV R4, 0x6c0 ;  /* 0x000006c000047802 */ /* 0x000fce0000000f00 */
[----:B--2-4-:R-:W-:Y:S05]  /*06b0*/  CALL.REL.NOINC `($__internal_0_$__cuda_sm20_rcp_rn_f32_slowpath) ;  /* 0x0000000400c07944 */ /* 0x014fea0003c00000 */
[----:B------:R-:W-:Y:S05]  /*06c0*/  BRA `(.L_x_23) ;  /* 0x0000000000107947 */ /* 0x000fea0003800000 */
.L_x_22:
[----:B------:R-:W0:Y:S02]  /*06d0*/  MUFU.RCP R7, R4 ;  /* 0x0000000400077308 */ /* 0x000e240000001000 */
[----:B0-----:R-:W-:-:S04]  /*06e0*/  FFMA R0, R4, R7, -1 ;  /* 0xbf80000004007423 */ /* 0x001fc80000000007 */
[----:B------:R-:W-:-:S04]  /*06f0*/  FADD.FTZ R0, -R0, -RZ ;  /* 0x800000ff00007221 */ /* 0x000fc80000010100 */
[----:B------:R-:W-:-:S07]  /*0700*/  FFMA R7, R7, R0, R7 ;  /* 0x0000000007077223 */ /* 0x000fce0000000007 */
.L_x_23:
[----:B------:R-:W-:Y:S05]  /*0710*/  BSYNC.RECONVERGENT B0 ;  /* 0x0000000000007941 */ /* 0x000fea0003800200 */
.L_x_21:
[----:B------:R-:W-:-:S05]  /*0720*/  IMAD.WIDE R16, R3, 0x4, R16 ;  /* 0x0000000403107825 */ /* 0x000fca00078e0210 */
[----:B------:R-:W3:Y:S01]  /*0730*/  LDG.E.CONSTANT R0, desc[UR4][R16.64] ;  /* 0x0000000410007981 */ /* 0x000ee2000c1e9900 */
[----:B------:R-:W-:Y:S01]  /*0740*/  HFMA2 R9, -RZ, RZ, 3.7421875, 0 ;  /* 0x437c0000ff097431 */ /* 0x000fe200000001ff */
[----:B------:R-:W-:Y:S01]  /*0750*/  MOV R5, 0x3bbb989d ;  /* 0x3bbb989d00057802 */ /* 0x000fe20000000f00 */
[C---:B--2---:R-:W-:Y:S01]  /*0760*/  IMAD.WIDE R24, R2.reuse, 0x4, R12 ;  /* 0x0000000402187825 */ /* 0x044fe200078e020c */
[----:B------:R-:W-:Y:S03]  /*0770*/  BSSY.RECONVERGENT B0, `(.L_x_24) ;  /* 0x000001a000007945 */ /* 0x000fe60003800200 */
[----:B----4-:R-:W-:Y:S01]  /*0780*/  IMAD.WIDE R18, R2, 0x4, R14 ;  /* 0x0000000402127825 */ /* 0x010fe200078e020e */
[----:B------:R0:W-:Y:S03]  /*0790*/  STG.E desc[UR4][R24.64], R7 ;  /* 0x0000000718007986 */ /* 0x0001e6000c101904 */
[----:B---3--:R-:W-:-:S04]  /*07a0*/  FFMA.SAT R4, R0, -R5, 0.5 ;  /* 0x3f00000000047423 */ /* 0x008fc80000002805 */
[----:B------:R-:W-:-:S04]  /*07b0*/  FFMA.RM R4, R4, R9, 12582913 ;  /* 0x4b40000104047423 */ /* 0x000fc80000004009 */
[C---:B------:R-:W-:Y:S01]  /*07c0*/  FADD R5, R4.reuse, -12583039 ;  /* 0xcb40007f04057421 */ /* 0x040fe20000000000 */
[----:B------:R-:W-:-:S03]  /*07d0*/  IMAD.SHL.U32 R4, R4, 0x800000, RZ ;  /* 0x0080000004047824 */ /* 0x000fc600078e00ff */
[----:B------:R-:W-:-:S04]  /*07e0*/  FFMA R5, R0, -1.4426950216293334961, -R5 ;  /* 0xbfb8aa3b00057823 */ /* 0x000fc80000000805 */
[----:B------:R-:W-:Y:S01]  /*07f0*/  FFMA R6, R0, -1.925963033500011079e-08, R5 ;  /* 0xb2a5706000067823 */ /* 0x000fe20000000005 */
[----:B------:R-:W-:-:S03]  /*0800*/  FADD R0, -R7, 1 ;  /* 0x3f80000007007421 */ /* 0x000fc60000000100 */
[----:B------:R-:W1:Y:S01]  /*0810*/  MUFU.EX2 R9, R6 ;  /* 0x0000000600097308 */ /* 0x000e620000000800 */
[----:B------:R-:W-:-:S05]  /*0820*/  FMUL R5, R0, R7 ;  /* 0x0000000700057220 */ /* 0x000fca0000400000 */
[----:B------:R0:W-:Y:S01]  /*0830*/  STG.E desc[UR4][R18.64], R5 ;  /* 0x0000000512007986 */ /* 0x0001e2000c101904 */
[----:B-1----:R-:W-:-:S05]  /*0840*/  FFMA R4, R4, R9, 1 ;  /* 0x3f80000004047423 */ /* 0x002fca0000000009 */
[----:B------:R-:W-:-:S04]  /*0850*/  IADD3 R0, PT, PT, R4, 0x1800000, RZ ;  /* 0x0180000004007810 */ /* 0x000fc80007ffe0ff */
[----:B------:R-:W-:-:S04]  /*0860*/  LOP3.LUT R0, R0, 0x7f800000, RZ, 0xc0, !PT ;  /* 0x7f80000000007812 */ /* 0x000fc800078ec0ff */
[----:B------:R-:W-:-:S13]  /*0870*/  ISETP.GT.U32.AND P0, PT, R0, 0x1ffffff, PT ;  /* 0x01ffffff0000780c */ /* 0x000fda0003f04070 */
[----:B0-----:R-:W-:Y:S05]  /*0880*/  @P0 BRA `(.L_x_25) ;  /* 0x0000000000100947 */ /* 0x001fea0003800000 */
[----:B------:R-:W-:Y:S02]  /*0890*/  MOV R0, R4 ;  /* 0x0000000400007202 */ /* 0x000fe40000000f00 */
[----:B------:R-:W-:-:S07]  /*08a0*/  MOV R4, 0x8c0 ;  /* 0x000008c000047802 */ /* 0x000fce0000000f00 */
[----:B------:R-:W-:Y:S05]  /*08b0*/  CALL.REL.NOINC `($__internal_0_$__cuda_sm20_rcp_rn_f32_slowpath) ;  /* 0x0000000400407944 */ /* 0x000fea0003c00000 */
[----:B------:R-:W-:Y:S05]  /*08c0*/  BRA `(.L_x_26) ;  /* 0x0000000000107947 */ /* 0x000fea0003800000 */
.L_x_25:
[----:B------:R-:W0:Y:S02]  /*08d0*/  MUFU.RCP R7, R4 ;  /* 0x0000000400077308 */ /* 0x000e240000001000 */
[----:B0-----:R-:W-:-:S04]  /*08e0*/  FFMA R0, R4, R7, -1 ;  /* 0xbf80000004007423 */ /* 0x001fc80000000007 */
[----:B------:R-:W-:-:S04]  /*08f0*/  FADD.FTZ R0, -R0, -RZ ;  /* 0x800000ff00007221 */ /* 0x000fc80000010100 */
[----:B------:R-:W-:-:S07]  /*0900*/  FFMA R7, R7, R0, R7 ;  /* 0x0000000007077223 */ /* 0x000fce0000000007 */
.L_x_26:
[----:B------:R-:W-:Y:S05]  /*0910*/  BSYNC.RECONVERGENT B0 ;  /* 0x0000000000007941 */ /* 0x000fea0003800200 */
.L_x_24:
[----:B------:R-:W-:-:S05]  /*0920*/  IMAD.WIDE R16, R3, 0x4, R16 ;  /* 0x0000000403107825 */ /* 0x000fca00078e0210 */
[----:B------:R-:W2:Y:S01]  /*0930*/  LDG.E.CONSTANT R0, desc[UR4][R16.64] ;  /* 0x0000000410007981 */ /* 0x000ea2000c1e9900 */
[----:B------:R-:W-:Y:S01]  /*0940*/  HFMA2 R9, -RZ, RZ, 3.7421875, 0 ;  /* 0x437c0000ff097431 */ /* 0x000fe200000001ff */
[----:B------:R-:W-:Y:S01]  /*0950*/  MOV R5, 0x3bbb989d ;  /* 0x3bbb989d00057802 */ /* 0x000fe20000000f00 */
[C---:B------:R-:W-:Y:S01]  /*0960*/  IMAD.WIDE R24, R3.reuse, 0x4, R24 ;  /* 0x0000000403187825 */ /* 0x040fe200078e0218 */
[----:B------:R-:W-:Y:S03]  /*0970*/  BSSY.RECONVERGENT B0, `(.L_x_27) ;  /* 0x000001a000007945 */ /* 0x000fe60003800200 */
[----:B------:R-:W-:Y:S01]  /*0980*/  IMAD.WIDE R18, R3, 0x4, R18 ;  /* 0x0000000403127825 */ /* 0x000fe200078e0212 */
[----:B------:R0:W-:Y:S03]  /*0990*/  STG.E desc[UR4][R24.64], R7 ;  /* 0x0000000718007986 */ /* 0x0001e6000c101904 */
[----:B--2---:R-:W-:-:S04]  /*09a0*/  FFMA.SAT R4, R0, -R5, 0.5 ;  /* 0x3f00000000047423 */ /* 0x004fc80000002805 */
[----:B------:R-:W-:-:S04]  /*09b0*/  FFMA.RM R4, R4, R9, 12582913 ;  /* 0x4b40000104047423 */ /* 0x000fc80000004009 */
[C---:B------:R-:W-:Y:S01]  /*09c0*/  FADD R5, R4.reuse, -12583039 ;  /* 0xcb40007f04057421 */ /* 0x040fe20000000000 */
[----:B------:R-:W-:-:S03]  /*09d0*/  SHF.L.U32 R4, R4, 0x17, RZ ;  /* 0x0000001704047819 */ /* 0x000fc600000006ff */
[----:B------:R-:W-:-:S04]  /*09e0*/  FFMA R5, R0, -1.4426950216293334961, -R5 ;  /* 0xbfb8aa3b00057823 */ /* 0x000fc80000000805 */
[----:B------:R-:W-:Y:S01]  /*09f0*/  FFMA R6, R0, -1.925963033500011079e-08, R5 ;  /* 0xb2a5706000067823 */ /* 0x000fe20000000005 */
[----:B------:R-:W-:-:S03]  /*0a00*/  FADD R0, -R7, 1 ;  /* 0x3f80000007007421 */ /* 0x000fc60000000100 */
[----:B------:R-:W1:Y:S01]  /*0a10*/  MUFU.EX2 R9, R6 ;  /* 0x0000000600097308 */ /* 0x000e620000000800 */
[----:B------:R-:W-:-:S05]  /*0a20*/  FMUL R5, R0, R7 ;  /* 0x0000000700057220 */ /* 0x000fca0000400000 */
[----:B------:R0:W-:Y:S01]  /*0a30*/  STG.E desc[UR4][R18.64], R5 ;  /* 0x0000000512007986 */ /* 0x0001e2000c101904 */
[----:B-1----:R-:W-:-:S04]  /*0a40*/  FFMA R4, R4, R9, 1 ;  /* 0x3f80000004047423 */ /* 0x002fc80000000009 */
[----:B------:R-:W-:-:S05]  /*0a50*/  VIADD R0, R4, 0x1800000 ;  /* 0x0180000004007836 */ /* 0x000fca0000000000 */
[----:B------:R-:W-:-:S04]  /*0a60*/  LOP3.LUT R0, R0, 0x7f800000, RZ, 0xc0, !PT ;  /* 0x7f80000000007812 */ /* 0x000fc800078ec0ff */
[----:B------:R-:W-:-:S13]  /*0a70*/  ISETP.GT.U32.AND P0, PT, R0, 0x1ffffff, PT ;  /* 0x01ffffff0000780c */ /* 0x000fda0003f04070 */
[----:B0-----:R-:W-:Y:S05]  /*0a80*/  @P0 BRA `(.L_x_28) ;  /* 0x0000000000100947 */ /* 0x001fea0003800000 */
[----:B------:R-:W-:Y:S02]  /*0a90*/  MOV R0, R4 ;  /* 0x0000000400007202 */ /* 0x000fe40000000f00 */
[----:B------:R-:W-:-:S07]  /*0aa0*/  MOV R4, 0xac0 ;  /* 0x00000ac000047802 */ /* 0x000fce0000000f00 */
[----:B------:R-:W-:Y:S05]  /*0ab0*/  CALL.REL.NOINC `($__internal_0_$__cuda_sm20_rcp_rn_f32_slowpath) ;  /* 0x0000000000c07944 */ /* 0x000fea0003c00000 */
[----:B------:R-:W-:Y:S05]  /*0ac0*/  BRA `(.L_x_29) ;  /* 0x0000000000107947 */ /* 0x000fea0003800000 */
.L_x_28:
[----:B------:R-:W0:Y:S02]  /*0ad0*/  MUFU.RCP R7, R4 ;  /* 0x0000000400077308 */ /* 0x000e240000001000 */
[----:B0-----:R-:W-:-:S04]  /*0ae0*/  FFMA R0, R4, R7, -1 ;  /* 0xbf80000004007423 */ /* 0x001fc80000000007 */
[----:B------:R-:W-:-:S04]  /*0af0*/  FADD.FTZ R0, -R0, -RZ ;  /* 0x800000ff00007221 */ /* 0x000fc80000010100 */
[----:B------:R-:W-:-:S07]  /*0b00*/  FFMA R7, R7, R0, R7 ;  /* 0x0000000007077223 */ /* 0x000fce0000000007 */
.L_x_29:
[----:B------:R-:W-:Y:S05]  /*0b10*/  BSYNC.RECONVERGENT B0 ;  /* 0x0000000000007941 */ /* 0x000fea0003800200 */
.L_x_27:
[----:B------:R-:W-:-:S06]  /*0b20*/  IMAD.WIDE R16, R3, 0x4, R16 ;  /* 0x0000000403107825 */ /* 0x000fcc00078e0210 */
        /* <DEDUP_REMOVED lines=8> */
[----:B------:R-:W-:Y:S01]  /*0bb0*/  FFMA.RM R4, R0, R9, 12582913 ;  /* 0x4b40000100047423 */ /* 0x000fe20000004009 */
[----:B------:R-:W-:-:S03]  /*0bc0*/  FADD R0, -R7, 1 ;  /* 0x3f80000007007421 */ /* 0x000fc60000000100 */
[C---:B------:R-:W-:Y:S01]  /*0bd0*/  FADD R5, R4.reuse, -12583039 ;  /* 0xcb40007f04057421 */ /* 0x040fe20000000000 */
[----:B------:R-:W-:-:S03]  /*0be0*/  SHF.L.U32 R4, R4, 0x17, RZ ;  /* 0x0000001704047819 */ /* 0x000fc600000006ff */
[----:B------:R-:W-:-:S04]  /*0bf0*/  FFMA R5, R16, -1.4426950216293334961, -R5 ;  /* 0xbfb8aa3b10057823 */ /* 0x000fc80000000805 */
[----:B------:R-:W-:Y:S01]  /*0c00*/  FFMA R6, R16, -1.925963033500011079e-08, R5 ;  /* 0xb2a5706010067823 */ /* 0x000fe20000000005 */
[----:B------:R-:W-:-:S03]  /*0c10*/  FMUL R5, R0, R7 ;  /* 0x0000000700057220 */ /* 0x000fc60000400000 */
[----:B------:R-:W1:Y:S02]  /*0c20*/  MUFU.EX2 R9, R6 ;  /* 0x0000000600097308 */ /* 0x000e640000000800 */
[----:B------:R0:W-:Y:S01]  /*0c30*/  STG.E desc[UR4][R18.64], R5 ;  /* 0x0000000512007986 */ /* 0x0001e2000c101904 */
[----:B-1----:R-:W-:-:S05]  /*0c40*/  FFMA R4, R4, R9, 1 ;  /* 0x3f80000004047423 */ /* 0x002fca0000000009 */
[----:B------:R-:W-:-:S04]  /*0c50*/  IADD3 R0, PT, PT, R4, 0x1800000, RZ ;  /* 0x0180000004007810 */ /* 0x000fc80007ffe0ff */
[----:B------:R-:W-:-:S04]  /*0c60*/  LOP3.LUT R0, R0, 0x7f800000, RZ, 0xc0, !PT ;  /* 0x7f80000000007812 */ /* 0x000fc800078ec0ff */
[----:B------:R-:W-:-:S13]  /*0c70*/  ISETP.GT.U32.AND P0, PT, R0, 0x1ffffff, PT ;  /* 0x01ffffff0000780c */ /* 0x000fda0003f04070 */
[----:B0-----:R-:W-:Y:S05]  /*0c80*/  @P0 BRA `(.L_x_31) ;  /* 0x0000000000100947 */ /* 0x001fea0003800000 */
[----:B------:R-:W-:Y:S01]  /*0c90*/  IMAD.MOV.U32 R0, RZ, RZ, R4 ;  /* 0x000000ffff007224 */ /* 0x000fe200078e0004 */
[----:B------:R-:W-:-:S07]  /*0ca0*/  MOV R4, 0xcc0 ;  /* 0x00000cc000047802 */ /* 0x000fce0000000f00 */
[----:B------:R-:W-:Y:S05]  /*0cb0*/  CALL.REL.NOINC `($__internal_0_$__cuda_sm20_rcp_rn_f32_slowpath) ;  /* 0x0000000000407944 */ /* 0x000fea0003c00000 */
[----:B------:R-:W-:Y:S05]  /*0cc0*/  BRA `(.L_x_32) ;  /* 0x0000000000107947 */ /* 0x000fea0003800000 */
.L_x_31:
[----:B------:R-:W0:Y:S02]  /*0cd0*/  MUFU.RCP R7, R4 ;  /* 0x0000000400077308 */ /* 0x000e240000001000 */
[----:B0-----:R-:W-:-:S04]  /*0ce0*/  FFMA R0, R4, R7, -1 ;  /* 0xbf80000004007423 */ /* 0x001fc80000000007 */
[----:B------:R-:W-:-:S04]  /*0cf0*/  FADD.FTZ R0, -R0, -RZ ;  /* 0x800000ff00007221 */ /* 0x000fc80000010100 */
[----:B------:R-:W-:-:S07]  /*0d00*/  FFMA R7, R7, R0, R7 ;  /* 0x0000000007077223 */ /* 0x000fce0000000007 */
.L_x_32:
[----:B------:R-:W-:Y:S05]  /*0d10*/  BSYNC.RECONVERGENT B0 ;  /* 0x0000000000007941 */ /* 0x000fea0003800200 */
.L_x_30:
[----:B------:R-:W-:Y:S01]  /*0d20*/  FADD R0, -R7, 1 ;  /* 0x3f80000007007421 */ /* 0x000fe20000000100 */
[C---:B------:R-:W-:Y:S01]  /*0d30*/  IMAD.WIDE R24, R3.reuse, 0x4, R24 ;  /* 0x0000000403187825 */ /* 0x040fe200078e0218 */
[----:B------:R-:W-:-:S03]  /*0d40*/  LEA R2, R3, R2, 0x2 ;  /* 0x0000000203027211 */ /* 0x000fc600078e10ff */
[----:B------:R-:W-:Y:S01]  /*0d50*/  FMUL R5, R0, R7 ;  /* 0x0000000700057220 */ /* 0x000fe20000400000 */
[----:B------:R-:W-:Y:S01]  /*0d60*/  IMAD.WIDE R18, R3, 0x4, R18 ;  /* 0x0000000403127825 */ /* 0x000fe200078e0212 */
[----:B------:R1:W-:Y:S01]  /*0d70*/  STG.E desc[UR4][R24.64], R7 ;  /* 0x0000000718007986 */ /* 0x0003e2000c101904 */
[----:B------:R-:W-:-:S03]  /*0d80*/  ISETP.GE.AND P0, PT, R2, UR6, PT ;  /* 0x0000000602007c0c */ /* 0x000fc6000bf06270 */
[----:B------:R1:W-:Y:S10]  /*0d90*/  STG.E desc[UR4][R18.64], R5 ;  /* 0x0000000512007986 */ /* 0x0003f4000c101904 */
[----:B------:R-:W-:Y:S05]  /*0da0*/  @!P0 BRA `(.L_x_33) ;  /* 0xfffffff400f48947 */ /* 0x000fea000383ffff */
[----:B------:R-:W-:Y:S05]  /*0db0*/  EXIT ;  /* 0x000000000000794d */ /* 0x000fea0003800000 */
        .weak           $__internal_0_$__cuda_sm20_rcp_rn_f32_slowpath
        .type           $__internal_0_$__cuda_sm20_rcp_rn_f32_slowpath,@function
        .size           $__internal_0_$__cuda_sm20_rcp_rn_f32_slowpath,(.L_x_120 - $__internal_0_$__cuda_sm20_rcp_rn_f32_slowpath)
$__internal_0_$__cuda_sm20_rcp_rn_f32_slowpath:
[----:B------:R-:W-:Y:S01]  /*0dc0*/  SHF.L.U32 R5, R0, 0x1, RZ ;  /* 0x0000000100057819 */ /* 0x000fe200000006ff */
[----:B------:R-:W-:Y:S03]  /*0dd0*/  BSSY.RECONVERGENT B2, `(.L_x_34) ;  /* 0x0000030000027945 */ /* 0x000fe60003800200 */
[----:B------:R-:W-:-:S04]  /*0de0*/  SHF.R.U32.HI R5, RZ, 0x18, R5 ;  /* 0x00000018ff057819 */ /* 0x000fc80000011605 */
[----:B------:R-:W-:-:S13]  /*0df0*/  ISETP.NE.U32.AND P0, PT, R5, RZ, PT ;  /* 0x000000ff0500720c */ /* 0x000fda0003f05070 */
[----:B------:R-:W-:Y:S05]  /*0e00*/  @P0 BRA `(.L_x_35) ;  /* 0x0000000000280947 */ /* 0x000fea0003800000 */
[----:B------:R-:W-:-:S04]  /*0e10*/  SHF.L.U32 R5, R0, 0x1, RZ ;  /* 0x0000000100057819 */ /* 0x000fc800000006ff */
[----:B------:R-:W-:-:S13]  /*0e20*/  ISETP.NE.AND P0, PT, R5, RZ, PT ;  /* 0x000000ff0500720c */ /* 0x000fda0003f05270 */
[----:B------:R-:W-:Y:S01]  /*0e30*/  @P0 FFMA R6, R0, 1.84467440737095516160e+19, RZ ;  /* 0x5f80000000060823 */ /* 0x000fe200000000ff */
[----:B------:R-:W-:Y:S08]  /*0e40*/  @!P0 MUFU.RCP R7, R0 ;  /* 0x0000000000078308 */ /* 0x000ff00000001000 */
[----:B------:R-:W0:Y:S02]  /*0e50*/  @P0 MUFU.RCP R5, R6 ;  /* 0x0000000600050308 */ /* 0x000e240000001000 */
[----:B0-----:R-:W-:-:S04]  /*0e60*/  @P0 FFMA R8, R6, R5, -1 ;  /* 0xbf80000006080423 */ /* 0x001fc80000000005 */
[----:B------:R-:W-:-:S04]  /*0e70*/  @P0 FADD.FTZ R8, -R8, -RZ ;  /* 0x800000ff08080221 */ /* 0x000fc80000010100 */
[----:B------:R-:W-:-:S04]  /*0e80*/  @P0 FFMA R8, R5, R8, R5 ;  /* 0x0000000805080223 */ /* 0x000fc80000000005 */
[----:B------:R-:W-:Y:S01]  /*0e90*/  @P0 FFMA R7, R8, 1.84467440737095516160e+19, RZ ;  /* 0x5f80000008070823 */ /* 0x000fe200000000ff */
[----:B------:R-:W-:Y:S06]  /*0ea0*/  BRA `(.L_x_36) ;  /* 0x0000000000887947 */ /* 0x000fec0003800000 */
.L_x_35:
[----:B------:R-:W-:-:S04]  /*0eb0*/  IADD3 R6, PT, PT, R5, -0xfd, RZ ;  /* 0xffffff0305067810 */ /* 0x000fc80007ffe0ff */
[----:B------:R-:W-:-:S13]  /*0ec0*/  ISETP.GT.U32.AND P0, PT, R6, 0x1, PT ;  /* 0x000000010600780c */ /* 0x000fda0003f04070 */
[----:B------:R-:W-:Y:S05]  /*0ed0*/  @P0 BRA `(.L_x_37) ;  /* 0x0000000000780947 */ /* 0x000fea0003800000 */
[----:B------:R-:W-:Y:S02]  /*0ee0*/  LOP3.LUT R23, R0, 0x7fffff, RZ, 0xc0, !PT ;  /* 0x007fffff00177812 */ /* 0x000fe400078ec0ff */
[----:B------:R-:W-:Y:S02]  /*0ef0*/  MOV R21, 0x3 ;  /* 0x0000000300157802 */ /* 0x000fe40000000f00 */
[----:B------:R-:W-:Y:S02]  /*0f00*/  LOP3.LUT R23, R23, 0x3f800000, RZ, 0xfc, !PT ;  /* 0x3f80000017177812 */ /* 0x000fe400078efcff */
[----:B------:R-:W-:Y:S02]  /*0f10*/  SHF.L.U32 R21, R21, R6, RZ ;  /* 0x0000000615157219 */ /* 0x000fe400000006ff */
[----:B------:R-:W0:Y:S02]  /*0f20*/  MUFU.RCP R8, R23 ;  /* 0x0000001700087308 */ /* 0x000e240000001000 */
[----:B0-----:R-:W-:-:S04]  /*0f30*/  FFMA R9, R23, R8, -1 ;  /* 0xbf80000017097423 */ /* 0x001fc80000000008 */
[----:B------:R-:W-:-:S04]  /*0f40*/  FADD.FTZ R9, -R9, -RZ ;  /* 0x800000ff09097221 */ /* 0x000fc80000010100 */
[CCC-:B------:R-:W-:Y:S01]  /*0f50*/  FFMA.RM R7, R8.reuse, R9.reuse, R8.reuse ;  /* 0x0000000908077223 */ /* 0x1c0fe20000004008 */
[----:B------:R-:W-:-:S04]  /*0f60*/  FFMA.RP R8, R8, R9, R8 ;  /* 0x0000000908087223 */ /* 0x000fc80000008008 */
[C---:B------:R-:W-:Y:S02]  /*0f70*/  LOP3.LUT R9, R7.reuse, 0x7fffff, RZ, 0xc0, !PT ;  /* 0x007fffff07097812 */ /* 0x040fe400078ec0ff */
[----:B------:R-:W-:Y:S02]  /*0f80*/  FSETP.NEU.FTZ.AND P0, PT, R7, R8, PT ;  /* 0x000000080700720b */ /* 0x000fe40003f1d000 */
[----:B------:R-:W-:Y:S02]  /*0f90*/  LOP3.LUT R9, R9, 0x800000, RZ, 0xfc, !PT ;  /* 0x0080000009097812 */ /* 0x000fe400078efcff */
[----:B------:R-:W-:Y:S02]  /*0fa0*/  SEL R7, RZ, 0xffffffff, !P0 ;  /* 0xffffffffff077807 */ /* 0x000fe40004000000 */
[----:B------:R-:W-:-:S03]  /*0fb0*/  LOP3.LUT R21, R21, R9, RZ, 0xc0, !PT ;  /* 0x0000000915157212 */ /* 0x000fc600078ec0ff */
[----:B------:R-:W-:Y:S01]  /*0fc0*/  IMAD.MOV R7, RZ, RZ, -R7 ;  /* 0x000000ffff077224 */ /* 0x000fe200078e0a07 */
[----:B------:R-:W-:-:S04]  /*0fd0*/  SHF.R.U32.HI R21, RZ, R6, R21 ;  /* 0x00000006ff157219 */ /* 0x000fc80000011615 */
[----:B------:R-:W-:Y:S02]  /*0fe0*/  LOP3.LUT P1, RZ, R7, R6, R9, 0xf8, !PT ;  /* 0x0000000607ff7212 */ /* 0x000fe4000782f809 */
[C---:B------:R-:W-:Y:S02]  /*0ff0*/  LOP3.LUT P0, RZ, R21.reuse, 0x1, RZ, 0xc0, !PT ;  /* 0x0000000115ff7812 */ /* 0x040fe4000780c0ff */
[----:B------:R-:W-:-:S04]  /*1000*/  LOP3.LUT P2, RZ, R21, 0x2, RZ, 0xc0, !PT ;  /* 0x0000000215ff7812 */ /* 0x000fc8000784c0ff */
[----:B------:R-:W-:Y:S02]  /*1010*/  PLOP3.LUT P0, PT, P0, P1, P2, 0xe0, 0x0 ;  /* 0x000000000000781c */ /* 0x000fe40000703c20 */
[----:B------:R-:W-:Y:S02]  /*1020*/  LOP3.LUT P1, RZ, R0, 0x7fffff, RZ, 0xc0, !PT ;  /* 0x007fffff00ff7812 */ /* 0x000fe4000782c0ff */
[----:B------:R-:W-:-:S04]  /*1030*/  SEL R6, RZ, 0x1, !P0 ;  /* 0x00000001ff067807 */ /* 0x000fc80004000000 */
[----:B------:R-:W-:-:S04]  /*1040*/  IADD3 R6, PT, PT, -R6, RZ, RZ ;  /* 0x000000ff06067210 */ /* 0x000fc80007ffe1ff */
[----:B------:R-:W-:Y:S02]  /*1050*/  ISETP.GE.AND P0, PT, R6, RZ, PT ;  /* 0x000000ff0600720c */ /* 0x000fe40003f06270 */
[----:B------:R-:W-:-:S04]  /*1060*/  IADD3 R6, PT, PT, R5, -0xfc, RZ ;  /* 0xffffff0405067810 */ /* 0x000fc80007ffe0ff */
[----:B------:R-:W-:-:S07]  /*1070*/  SHF.R.U32.HI R7, RZ, R6, R9 ;  /* 0x00000006ff077219 */ /* 0x000fce0000011609 */
[----:B------:R-:W-:-:S04]  /*1080*/  @!P0 IADD3 R7, PT, PT, R7, 0x1, RZ ;  /* 0x0000000107078810 */ /* 0x000fc80007ffe0ff */
[----:B------:R-:W-:-:S04]  /*1090*/  @!P1 SHF.L.U32 R7, R7, 0x1, RZ ;  /* 0x0000000107079819 */ /* 0x000fc800000006ff */
[----:B------:R-:W-:Y:S01]  /*10a0*/  LOP3.LUT R7, R7, 0x80000000, R0, 0xf8, !PT ;  /* 0x8000000007077812 */ /* 0x000fe200078ef800 */
[----:B------:R-:W-:Y:S06]  /*10b0*/  BRA `(.L_x_36) ;  /* 0x0000000000047947 */ /* 0x000fec0003800000 */
.L_x_37:
[----:B------:R0:W1:Y:S02]  /*10c0*/  MUFU.RCP R7, R0 ;  /* 0x0000000000077308 */ /* 0x0000640000001000 */
.L_x_36:
[----:B------:R-:W-:Y:S05]  /*10d0*/  BSYNC.RECONVERGENT B2 ;  /* 0x0000000000027941 */ /* 0x000fea0003800200 */
.L_x_34:
[----:B------:R-:W-:-:S04]  /*10e0*/  HFMA2 R5, -RZ, RZ, 0, 0 ;  /* 0x00000000ff057431 */ /* 0x000fc800000001ff */
[----:B01----:R-:W-:Y:S05]  /*10f0*/  RET.REL.NODEC R4 `(_Z7sigmoidiPKfPfS1_) ;  /* 0xffffffec04c07950 */ /* 0x003fea0003c3ffff */
.L_x_38:
        /* <DEDUP_REMOVED lines=16> */
.L_x_120:


//--------------------- .text._Z7sigmoidiPKfPf    --------------------------
	.section	.text._Z7sigmoidiPKfPf,"ax",@progbits
	.align	128
        .global         _Z7sigmoidiPKfPf
        .type           _Z7sigmoidiPKfPf,@function
        .size           _Z7sigmoidiPKfPf,(.L_x_121 - _Z7sigmoidiPKfPf)
        .other          _Z7sigmoidiPKfPf,@"STO_CUDA_ENTRY STV_DEFAULT"
_Z7sigmoidiPKfPf:
.text._Z7sigmoidiPKfPf:
        /* <DEDUP_REMOVED lines=13> */
[----:B------:R-:W-:Y:S01]  /*00d0*/  BSSY.RECONVERGENT B0, `(.L_x_39) ;  /* 0x000003f000007945 */ /* 0x000fe20003800200 */
[----:B------:R-:W-:Y:S02]  /*00e0*/  ISETP.NE.U32.AND P2, PT, R3, RZ, PT ;  /* 0x000000ff0300720c */ /* 0x000fe40003f45070 */
[C---:B------:R-:W-:Y:S02]  /*00f0*/  ISETP.GE.AND P0, PT, R0.reuse, UR5, PT ;  /* 0x0000000500007c0c */ /* 0x040fe4000bf06270 */
[----:B------:R-:W-:Y:S01]  /*0100*/  VIMNMX R7, PT, PT, R0, UR5, !PT ;  /* 0x0000000500077c48 */ /* 0x000fe2000ffe0100 */
[----:B------:R-:W1:Y:S01]  /*0110*/  LDCU.64 UR4, c[0x0][0x358] ;  /* 0x00006b00ff0477ac */ /* 0x000e620008000a00 */
[----:B------:R-:W-:-:S04]  /*0120*/  SEL R18, RZ, 0x1, P0 ;  /* 0x00000001ff127807 */ /* 0x000fc80000000000 */
        /* <DEDUP_REMOVED lines=15> */
[----:B------:R-:W-:-:S05]  /*0220*/  @!P2 LOP3.LUT R5, RZ, R3, RZ, 0x33, !PT ;  /* 0x00000003ff05a212 */ /* 0x000fca00078e33ff */
[----:B------:R-:W-:-:S05]  /*0230*/  IMAD.IADD R18, R18, 0x1, R5 ;  /* 0x0000000112127824 */ /* 0x000fca00078e0205 */
[----:B------:R-:W-:-:S04]  /*0240*/  LOP3.LUT R0, R18, 0x3, RZ, 0xc0, !PT ;  /* 0x0000000312007812 */ /* 0x000fc800078ec0ff */
[----:B------:R-:W-:-:S13]  /*0250*/  ISETP.NE.AND P0, PT, R0, 0x3, PT ;  /* 0x000000030000780c */ /* 0x000fda0003f05270 */
[----:B-1----:R-:W-:Y:S05]  /*0260*/  @!P0 BRA `(.L_x_40) ;  /* 0x0000000000948947 */ /* 0x002fea0003800000 */
[----:B------:R-:W0:Y:S01]  /*0270*/  LDC.64 R16, c[0x0][0x390] ;  /* 0x0000e400ff107b82 */ /* 0x000e220000000a00 */
[----:B------:R-:W-:-:S04]  /*0280*/  IADD3 R0, PT, PT, R18, 0x1, RZ ;  /* 0x0000000112007810 */ /* 0x000fc80007ffe0ff */
[----:B------:R-:W-:-:S03]  /*0290*/  LOP3.LUT R0, R0, 0x3, RZ, 0xc0, !PT ;  /* 0x0000000300007812 */ /* 0x000fc600078ec0ff */
[----:B------:R-:W1:Y:S01]  /*02a0*/  LDC.64 R12, c[0x0][0x388] ;  /* 0x0000e200ff0c7b82 */ /* 0x000e620000000a00 */
[----:B------:R-:W-:-:S07]  /*02b0*/  IADD3 R19, PT, PT, -R0, RZ, RZ ;  /* 0x000000ff00137210 */ /* 0x000fce0007ffe1ff */
.L_x_44:
[----:B-1----:R-:W-:-:S06]  /*02c0*/  IMAD.WIDE R4, R2, 0x4, R12 ;  /* 0x0000000402047825 */ /* 0x002fcc00078e020c */
[----:B--2---:R-:W2:Y:S01]  /*02d0*/  LDG.E.CONSTANT R4, desc[UR4][R4.64] ;  /* 0x0000000404047981 */ /* 0x004ea2000c1e9900 */
[----:B------:R-:W-:Y:S01]  /*02e0*/  IMAD.MOV.U32 R7, RZ, RZ, 0x3bbb989d ;  /* 0x3bbb989dff077424 */ /* 0x000fe200078e00ff */
[----:B------:R-:W-:Y:S01]  /*02f0*/  MOV R9, 0x437c0000 ;  /* 0x437c000000097802 */ /* 0x000fe20000000f00 */
[----:B------:R-:W-:Y:S01]  /*0300*/  BSSY.RECONVERGENT B1, `(.L_x_41) ;  /* 0x0000018000017945 */ /* 0x000fe20003800200 */
[----:B------:R-:W-:Y:S01]  /*0310*/  IADD3 R19, PT, PT, R19, 0x1, RZ ;  /* 0x0000000113137810 */ /* 0x000fe20007ffe0ff */
[----:B0-----:R-:W-:-:S03]  /*0320*/  IMAD.WIDE R14, R2, 0x4, R16 ;  /* 0x00000004020e7825 */ /* 0x001fc600078e0210 */
[----:B------:R-:W-:Y:S01]  /*0330*/  ISETP.NE.AND P3, PT, R19, RZ, PT ;  /* 0x000000ff1300720c */ /* 0x000fe20003f65270 */
[----:B--2---:R-:W-:-:S04]  /*0340*/  FFMA.SAT R0, R4, -R7, 0.5 ;  /* 0x3f00000004007423 */ /* 0x004fc80000002807 */
[----:B------:R-:W-:-:S04]  /*0350*/  FFMA.RM R0, R0, R9, 12582913 ;  /* 0x4b40000100007423 */ /* 0x000fc80000004009 */
[C---:B------:R-:W-:Y:S01]  /*0360*/  FADD R7, R0.reuse, -12583039 ;  /* 0xcb40007f00077421 */ /* 0x040fe20000000000 */
[----:B------:R-:W-:-:S03]  /*0370*/  SHF.L.U32 R0, R0, 0x17, RZ ;  /* 0x0000001700007819 */ /* 0x000fc600000006ff */
[----:B------:R-:W-:-:S04]  /*0380*/  FFMA R7, R4, -1.4426950216293334961, -R7 ;  /* 0xbfb8aa3b04077823 */ /* 0x000fc80000000807 */
[----:B------:R-:W-:-:S06]  /*0390*/  FFMA R7, R4, -1.925963033500011079e-08, R7 ;  /* 0xb2a5706004077823 */ /* 0x000fcc0000000007 */
[----:B------:R-:W0:Y:S02]  /*03a0*/  MUFU.EX2 R7, R7 ;  /* 0x0000000700077308 */ /* 0x000e240000000800 */
[----:B0-----:R-:W-:-:S04]  /*03b0*/  FFMA R6, R0, R7, 1 ;  /* 0x3f80000000067423 */ /* 0x001fc80000000007 */
[----:B------:R-:W-:-:S05]  /*03c0*/  VIADD R0, R6, 0x1800000 ;  /* 0x0180000006007836 */ /* 0x000fca0000000000 */
[----:B------:R-:W-:-:S04]  /*03d0*/  LOP3.LUT R0, R0, 0x7f800000, RZ, 0xc0, !PT ;  /* 0x7f80000000007812 */ /* 0x000fc800078ec0ff */
[----:B------:R-:W-:-:S13]  /*03e0*/  ISETP.GT.U32.AND P0, PT, R0, 0x1ffffff, PT ;  /* 0x01ffffff0000780c */ /* 0x000fda0003f04070 */
[----:B------:R-:W-:Y:S05]  /*03f0*/  @P0 BRA `(.L_x_42) ;  /* 0x0000000000100947 */ /* 0x000fea0003800000 */
[----:B------:R-:W-:Y:S02]  /*0400*/  MOV R0, R6 ;  /* 0x0000000600007202 */ /* 0x000fe40000000f00 */
[----:B------:R-:W-:-:S07]  /*0410*/  MOV R4, 0x430 ;  /* 0x0000043000047802 */ /* 0x000fce0000000f00 */
[----:B------:R-:W-:Y:S05]  /*0420*/  CALL.REL.NOINC `($__internal_1_$__cuda_sm20_rcp_rn_f32_slowpath) ;  /* 0x00000008000c7944 */ /* 0x000fea0003c00000 */
[----:B------:R-:W-:Y:S05]  /*0430*/  BRA `(.L_x_43) ;  /* 0x0000000000107947 */ /* 0x000fea0003800000 */
.L_x_42:
[----:B------:R-:W0:Y:S02]  /*0440*/  MUFU.RCP R7, R6 ;  /* 0x0000000600077308 */ /* 0x000e240000001000 */
[----:B0-----:R-:W-:-:S04]  /*0450*/  FFMA R0, R6, R7, -1 ;  /* 0xbf80000006007423 */ /* 0x001fc80000000007 */
[----:B------:R-:W-:-:S04]  /*0460*/  FADD.FTZ R0, -R0, -RZ ;  /* 0x800000ff00007221 */ /* 0x000fc80000010100 */
[----:B------:R-:W-:-:S07]  /*0470*/  FFMA R7, R7, R0, R7 ;  /* 0x0000000007077223 */ /* 0x000fce0000000007 */
.L_x_43:
[----:B------:R-:W-:Y:S05]  /*0480*/  BSYNC.RECONVERGENT B1 ;  /* 0x0000000000017941 */ /* 0x000fea0003800200 */
.L_x_41:
[----:B------:R2:W-:Y:S01]  /*0490*/  STG.E desc[UR4][R14.64], R7 ;  /* 0x000000070e007986 */ /* 0x0005e2000c101904 */
[----:B------:R-:W-:Y:S01]  /*04a0*/  IMAD.IADD R2, R3, 0x1, R2 ;  /* 0x0000000103027824 */ /* 0x000fe200078e0202 */
[----:B------:R-:W-:Y:S06]  /*04b0*/  @P3 BRA `(.L_x_44) ;  /* 0xfffffffc00803947 */ /* 0x000fec000383ffff */
.L_x_40:
[----:B------:R-:W-:Y:S05]  /*04c0*/  BSYNC.RECONVERGENT B0 ;  /* 0x0000000000007941 */ /* 0x000fea0003800200 */
.L_x_39:
[----:B--2---:R-:W0:Y:S01]  /*04d0*/  LDC.64 R14, c[0x0][0x390] ;  /* 0x0000e400ff0e7b82 */ /* 0x004e220000000a00 */
[----:B------:R-:W-:Y:S01]  /*04e0*/  ISETP.GE.U32.AND P0, PT, R18, 0x3, PT ;  /* 0x000000031200780c */ /* 0x000fe20003f06070 */
[----:B------:R-:W1:Y:S06]  /*04f0*/  LDCU UR6, c[0x0][0x380] ;  /* 0x00007000ff0677ac */ /* 0x000e6c0008000800 */
[----:B------:R-:W2:Y:S06]  /*0500*/  LDC.64 R12, c[0x0][0x388] ;  /* 0x0000e200ff0c7b82 */ /* 0x000eac0000000a00 */
[----:B-1----:R-:W-:Y:S05]  /*0510*/  @!P0 EXIT ;  /* 0x000000000000894d */ /* 0x002fea0003800000 */
.L_x_57:
[----:B--2---:R-:W-:-:S05]  /*0520*/  IMAD.WIDE R18, R2, 0x4, R12 ;  /* 0x0000000402127825 */ /* 0x004fca00078e020c */
[----:B------:R-:W2:Y:S01]  /*0530*/  LDG.E.CONSTANT R0, desc[UR4][R18.64] ;  /* 0x0000000412007981 */ /* 0x000ea2000c1e9900 */
[----:B------:R-:W-:Y:S01]  /*0540*/  HFMA2 R5, -RZ, RZ, 0.96630859375, -0.0022525787353515625 ;  /* 0x3bbb989dff057431 */ /* 0x000fe200000001ff */
[----:B------:R-:W-:Y:S01]  /*0550*/  MOV R7, 0x437c0000 ;  /* 0x437c000000077802 */ /* 0x000fe20000000f00 */
[----:B------:R-:W-:Y:S03]  /*0560*/  BSSY.RECONVERGENT B0, `(.L_x_45) ;  /* 0x0000015000007945 */ /* 0x000fe60003800200 */
[----:B--2---:R-:W-:-:S04]  /*0570*/  FFMA.SAT R4, R0, -R5, 0.5 ;  /* 0x3f00000000047423 */ /* 0x004fc80000002805 */
[----:B------:R-:W-:-:S04]  /*0580*/  FFMA.RM R4, R4, R7, 12582913 ;  /* 0x4b40000104047423 */ /* 0x000fc80000004007 */
[C---:B------:R-:W-:Y:S01]  /*0590*/  FADD R5, R4.reuse, -12583039 ;  /* 0xcb40007f04057421 */ /* 0x040fe20000000000 */
[----:B------:R-:W-:-:S03]  /*05a0*/  IMAD.SHL.U32 R4, R4, 0x800000, RZ ;  /* 0x0080000004047824 */ /* 0x000fc600078e00ff */
[----:B------:R-:W-:-:S04]  /*05b0*/  FFMA R5, R0, -1.4426950216293334961, -R5 ;  /* 0xbfb8aa3b00057823 */ /* 0x000fc80000000805 */
[----:B------:R-:W-:-:S06]  /*05c0*/  FFMA R5, R0, -1.925963033500011079e-08, R5 ;  /* 0xb2a5706000057823 */ /* 0x000fcc0000000005 */
[----:B------:R-:W1:Y:S02]  /*05d0*/  MUFU.EX2 R5, R5 ;  /* 0x0000000500057308 */ /* 0x000e640000000800 */
[----:B-1----:R-:W-:-:S05]  /*05e0*/  FFMA R4, R4, R5, 1 ;  /* 0x3f80000004047423 */ /* 0x002fca0000000005 */
[----:B------:R-:W-:-:S04]  /*05f0*/  IADD3 R0, PT, PT, R4, 0x1800000, RZ ;  /* 0x0180000004007810 */ /* 0x000fc80007ffe0ff */
[----:B------:R-:W-:-:S04]  /*0600*/  LOP3.LUT R0, R0, 0x7f800000, RZ, 0xc0, !PT ;  /* 0x7f80000000007812 */ /* 0x000fc800078ec0ff */
[----:B------:R-:W-:-:S13]  /*0610*/  ISETP.GT.U32.AND P0, PT, R0, 0x1ffffff, PT ;  /* 0x01ffffff0000780c */ /* 0x000fda0003f04070 */
[----:B------:R-:W-:Y:S05]  /*0620*/  @P0 BRA `(.L_x_46) ;  /* 0x0000000000100947 */ /* 0x000fea0003800000 */
[----:B------:R-:W-:Y:S02]  /*0630*/  MOV R0, R4 ;  /* 0x0000000400007202 */ /* 0x000fe40000000f00 */
[----:B------:R-:W-:-:S07]  /*0640*/  MOV R4, 0x660 ;  /* 0x0000066000047802 */ /* 0x000fce0000000f00 */
[----:B0-----:R-:W-:Y:S05]  /*0650*/  CALL.REL.NOINC `($__internal_1_$__cuda_sm20_rcp_rn_f32_slowpath) ;  /* 0x0000000400807944 */ /* 0x001fea0003c00000 */
[----:B------:R-:W-:Y:S05]  /*0660*/  BRA `(.L_x_47) ;  /* 0x0000000000107947 */ /* 0x000fea0003800000 */
.L_x_46:
[----:B------:R-:W1:Y:S02]  /*0670*/  MUFU.RCP R7, R4 ;  /* 0x0000000400077308 */ /* 0x000e640000001000 */
[----:B-1----:R-:W-:-:S04]  /*0680*/  FFMA R0, R4, R7, -1 ;  /* 0xbf80000004007423 */ /* 0x002fc80000000007 */
[----:B------:R-:W-:-:S04]  /*0690*/  FADD.FTZ R0, -R0, -RZ ;  /* 0x800000ff00007221 */ /* 0x000fc80000010100 */
[----:B------:R-:W-:-:S07]  /*06a0*/  FFMA R7, R7, R0, R7 ;  /* 0x0000000007077223 */ /* 0x000fce0000000007 */
.L_x_47:
[----:B------:R-:W-:Y:S05]  /*06b0*/  BSYNC.RECONVERGENT B0 ;  /* 0x0000000000007941 */ /* 0x000fea0003800200 */
.L_x_45:
[----:B------:R-:W-:-:S05]  /*06c0*/  IMAD.WIDE R18, R3, 0x4, R18 ;  /* 0x0000000403127825 */ /* 0x000fca00078e0212 */
[----:B------:R-:W2:Y:S01]  /*06d0*/  LDG.E.CONSTANT R0, desc[UR4][R18.64] ;  /* 0x0000000412007981 */ /* 0x000ea2000c1e9900 */
[----:B------:R-:W-:Y:S02]  /*06e0*/  HFMA2 R9, -RZ, RZ, 3.7421875, 0 ;  /* 0x437c0000ff097431 */ /* 0x000fe400000001ff */
[----:B------:R-:W-:Y:S01]  /*06f0*/  IMAD.MOV.U32 R5, RZ, RZ, 0x3bbb989d ;  /* 0x3bbb989dff057424 */ /* 0x000fe200078e00ff */
[----:B------:R-:W-:Y:S01]  /*0700*/  BSSY.RECONVERGENT B0, `(.L_x_48) ;  /* 0x0000017000007945 */ /* 0x000fe20003800200 */
[----:B0-----:R-:W-:-:S05]  /*0710*/  IMAD.WIDE R16, R2, 0x4, R14 ;  /* 0x0000000402107825 */ /* 0x001fca00078e020e */
[----:B------:R0:W-:Y:S01]  /*0720*/  STG.E desc[UR4][R16.64], R7 ;  /* 0x0000000710007986 */ /* 0x0001e2000c101904 */
[----:B--2---:R-:W-:-:S04]  /*0730*/  FFMA.SAT R4, R0, -R5, 0.5 ;  /* 0x3f00000000047423 */ /* 0x004fc80000002805 */
[----:B------:R-:W-:-:S04]  /*0740*/  FFMA.RM R4, R4, R9, 12582913 ;  /* 0x4b40000104047423 */ /* 0x000fc80000004009 */
[C---:B------:R-:W-:Y:S01]  /*0750*/  FADD R5, R4.reuse, -12583039 ;  /* 0xcb40007f04057421 */ /* 0x040fe20000000000 */
[----:B------:R-:W-:-:S03]  /*0760*/  SHF.L.U32 R4, R4, 0x17, RZ ;  /* 0x0000001704047819 */ /* 0x000fc600000006ff */
[----:B------:R-:W-:-:S04]  /*0770*/  FFMA R5, R0, -1.4426950216293334961, -R5 ;  /* 0xbfb8aa3b00057823 */ /* 0x000fc80000000805 */
[----:B------:R-:W-:-:S06]  /*0780*/  FFMA R5, R0, -1.925963033500011079e-08, R5 ;  /* 0xb2a5706000057823 */ /* 0x000fcc0000000005 */
[----:B------:R-:W1:Y:S02]  /*0790*/  MUFU.EX2 R5, R5 ;  /* 0x0000000500057308 */ /* 0x000e640000000800 */
[----:B-1----:R-:W-:-:S04]  /*07a0*/  FFMA R4, R4, R5, 1 ;  /* 0x3f80000004047423 */ /* 0x002fc80000000005 */
[----:B------:R-:W-:-:S05]  /*07b0*/  VIADD R0, R4, 0x1800000 ;  /* 0x0180000004007836 */ /* 0x000fca0000000000 */
[----:B------:R-:W-:-:S04]  /*07c0*/  LOP3.LUT R0, R0, 0x7f800000, RZ, 0xc0, !PT ;  /* 0x7f80000000007812 */ /* 0x000fc800078ec0ff */
[----:B------:R-:W-:-:S13]  /*07d0*/  ISETP.GT.U32.AND P0, PT, R0, 0x1ffffff, PT ;  /* 0x01ffffff0000780c */ /* 0x000fda0003f04070 */
[----:B0-----:R-:W-:Y:S05]  /*07e0*/  @P0 BRA `(.L_x_49) ;  /* 0x0000000000100947 */ /* 0x001fea0003800000 */
[----:B------:R-:W-:Y:S02]  /*07f0*/  MOV R0, R4 ;  /* 0x0000000400007202 */ /* 0x000fe40000000f00 */
[----:B------:R-:W-:-:S07]  /*0800*/  MOV R4, 0x820 ;  /* 0x0000082000047802 */ /* 0x000fce0000000f00 */
[----:B------:R-:W-:Y:S05]  /*0810*/  CALL.REL.NOINC `($__internal_1_$__cuda_sm20_rcp_rn_f32_slowpath) ;  /* 0x0000000400107944 */ /* 0x000fea0003c00000 */
[----:B------:R-:W-:Y:S05]  /*0820*/  BRA `(.L_x_50) ;  /* 0x0000000000107947 */ /* 0x000fea0003800000 */
.L_x_49:
[----:B------:R-:W0:Y:S02]  /*0830*/  MUFU.RCP R7, R4 ;  /* 0x0000000400077308 */ /* 0x000e240000001000 */
[----:B0-----:R-:W-:-:S04]  /*0840*/  FFMA R0, R4, R7, -1 ;  /* 0xbf80000004007423 */ /* 0x001fc80000000007 */
[----:B------:R-:W-:-:S04]  /*0850*/  FADD.FTZ R0, -R0, -RZ ;  /* 0x800000ff00007221 */ /* 0x000fc80000010100 */
[----:B------:R-:W-:-:S07]  /*0860*/  FFMA R7, R7, R0, R7 ;  /* 0x0000000007077223 */ /* 0x000fce0000000007 */
.L_x_50:
[----:B------:R-:W-:Y:S05]  /*0870*/  BSYNC.RECONVERGENT B0 ;  /* 0x0000000000007941 */ /* 0x000fea0003800200 */
.L_x_48:
[----:B------:R-:W-:-:S05]  /*0880*/  IMAD.WIDE R18, R3, 0x4, R18 ;  /* 0x0000000403127825 */ /* 0x000fca00078e0212 */
[----:B------:R-:W2:Y:S01]  /*0890*/  LDG.E.CONSTANT R0, desc[UR4][R18.64] ;  /* 0x0000000412007981 */ /* 0x000ea2000c1e9900 */
[----:B------:R-:W-:Y:S01]  /*08a0*/  MOV R5, 0x3bbb989d ;  /* 0x3bbb989d00057802 */ /* 0x000fe20000000f00 */
[----:B------:R-:W-:Y:S01]  /*08b0*/  IMAD.MOV.U32 R9, RZ, RZ, 0x437c0000 ;  /* 0x437c0000ff097424 */ /* 0x000fe200078e00ff */
[----:B------:R-:W-:Y:S01]  /*08c0*/  BSSY.RECONVERGENT B0, `(.L_x_51) ;  /* 0x0000017000007945 */ /* 0x000fe20003800200 */
[----:B------:R-:W-:-:S05]  /*08d0*/  IMAD.WIDE R16, R3, 0x4, R16 ;  /* 0x0000000403107825 */ /* 0x000fca00078e0210 */
        /* <DEDUP_REMOVED lines=8> */
[----:B-1----:R-:W-:-:S05]  /*0960*/  FFMA R4, R4, R5, 1 ;  /* 0x3f80000004047423 */ /* 0x002fca0000000005 */
[----:B------:R-:W-:-:S04]  /*0970*/  IADD3 R0, PT, PT, R4, 0x1800000, RZ ;  /* 0x0180000004007810 */ /* 0x000fc80007ffe0ff */
[----:B------:R-:W-:-:S04]  /*0980*/  LOP3.LUT R0, R0, 0x7f800000, RZ, 0xc0, !PT ;  /* 0x7f80000000007812 */ /* 0x000fc800078ec0ff */
[----:B------:R-:W-:-:S13]  /*0990*/  ISETP.GT.U32.AND P0, PT, R0, 0x1ffffff, PT ;  /* 0x01ffffff0000780c */ /* 0x000fda0003f04070 */
[----:B0-----:R-:W-:Y:S05]  /*09a0*/  @P0 BRA `(.L_x_52) ;  /* 0x0000000000100947 */ /* 0x001fea0003800000 */
[----:B------:R-:W-:Y:S01]  /*09b0*/  IMAD.MOV.U32 R0, RZ, RZ, R4 ;  /* 0x000000ffff007224 */ /* 0x000fe200078e0004 */
[----:B------:R-:W-:-:S07]  /*09c0*/  MOV R4, 0x9e0 ;  /* 0x000009e000047802 */ /* 0x000fce0000000f00 */
[----:B------:R-:W-:Y:S05]  /*09d0*/  CALL.REL.NOINC `($__internal_1_$__cuda_sm20_rcp_rn_f32_slowpath) ;  /* 0x0000000000a07944 */ /* 0x000fea0003c00000 */
[----:B------:R-:W-:Y:S05]  /*09e0*/  BRA `(.L_x_53) ;  /* 0x0000000000107947 */ /* 0x000fea0003800000 */
.L_x_52:
[----:B------:R-:W0:Y:S02]  /*09f0*/  MUFU.RCP R7, R4 ;  /* 0x0000000400077308 */ /* 0x000e240000001000 */
[----:B0-----:R-:W-:-:S04]  /*0a00*/  FFMA R0, R4, R7, -1 ;  /* 0xbf80000004007423 */ /* 0x001fc80000000007 */
[----:B------:R-:W-:-:S04]  /*0a10*/  FADD.FTZ R0, -R0, -RZ ;  /* 0x800000ff00007221 */ /* 0x000fc80000010100 */
[----:B------:R-:W-:-:S07]  /*0a20*/  FFMA R7, R7, R0, R7 ;  /* 0x0000000007077223 */ /* 0x000fce0000000007 */
.L_x_53:
[----:B------:R-:W-:Y:S05]  /*0a30*/  BSYNC.RECONVERGENT B0 ;  /* 0x0000000000007941 */ /* 0x000fea0003800200 */
.L_x_51:
[----:B------:R-:W-:-:S06]  /*0a40*/  IMAD.WIDE R18, R3, 0x4, R18 ;  /* 0x0000000403127825 */ /* 0x000fcc00078e0212 */
[----:B------:R-:W2:Y:S01]  /*0a50*/  LDG.E.CONSTANT R18, desc[UR4][R18.64] ;  /* 0x0000000412127981 */ /* 0x000ea2000c1e9900 */
[----:B------:R-:W-:Y:S01]  /*0a60*/  HFMA2 R5, -RZ, RZ, 0.96630859375, -0.0022525787353515625 ;  /* 0x3bbb989dff057431 */ /* 0x000fe200000001ff */
[----:B------:R-:W-:Y:S01]  /*0a70*/  MOV R9, 0x437c0000 ;  /* 0x437c000000097802 */ /* 0x000fe20000000f00 */
[----:B------:R-:W-:Y:S01]  /*0a80*/  IMAD.WIDE R16, R3, 0x4, R16 ;  /* 0x0000000403107825 */ /* 0x000fe200078e0210 */
[----:B------:R-:W-:Y:S04]  /*0a90*/  BSSY.RECONVERGENT B0, `(.L_x_54) ;  /* 0x0000016000007945 */ /* 0x000fe80003800200 */
[----:B------:R0:W-:Y:S01]  /*0aa0*/  STG.E desc[UR4][R16.64], R7 ;  /* 0x0000000710007986 */ /* 0x0001e2000c101904 */
        /* <DEDUP_REMOVED lines=12> */
[----:B------:R-:W-:Y:S02]  /*0b70*/  MOV R0, R4 ;  /* 0x0000000400007202 */ /* 0x000fe40000000f00 */
[----:B------:R-:W-:-:S07]  /*0b80*/  MOV R4, 0xba0 ;  /* 0x00000ba000047802 */ /* 0x000fce0000000f00 */
[----:B------:R-:W-:Y:S05]  /*0b90*/  CALL.REL.NOINC `($__internal_1_$__cuda_sm20_rcp_rn_f32_slowpath) ;  /* 0x0000000000307944 */ /* 0x000fea0003c00000 */
[----:B------:R-:W-:Y:S05]  /*0ba0*/  BRA `(.L_x_56) ;  /* 0x0000000000107947 */ /* 0x000fea0003800000 */
.L_x_55:
[----:B------:R-:W0:Y:S02]  /*0bb0*/  MUFU.RCP R7, R4 ;  /* 0x0000000400077308 */ /* 0x000e240000001000 */
[----:B0-----:R-:W-:-:S04]  /*0bc0*/  FFMA R0, R4, R7, -1 ;  /* 0xbf80000004007423 */ /* 0x001fc80000000007 */
[----:B------:R-:W-:-:S04]  /*0bd0*/  FADD.FTZ R0, -R0, -RZ ;  /* 0x800000ff00007221 */ /* 0x000fc80000010100 */
[----:B------:R-:W-:-:S07]  /*0be0*/  FFMA R7, R7, R0, R7 ;  /* 0x0000000007077223 */ /* 0x000fce0000000007 */
.L_x_56:
[----:B------:R-:W-:Y:S05]  /*0bf0*/  BSYNC.RECONVERGENT B0 ;  /* 0x0000000000007941 */ /* 0x000fea0003800200 */
.L_x_54:
[----:B------:R-:W-:-:S04]  /*0c00*/  IMAD.WIDE R16, R3, 0x4, R16 ;  /* 0x0000000403107825 */ /* 0x000fc800078e0210 */
[----:B------:R-:W-:Y:S01]  /*0c10*/  IMAD R2, R3, 0x4, R2 ;  /* 0x0000000403027824 */ /* 0x000fe200078e0202 */
[----:B------:R1:W-:Y:S04]  /*0c20*/  STG.E desc[UR4][R16.64], R7 ;  /* 0x0000000710007986 */ /* 0x0003e8000c101904 */
[----:B------:R-:W-:-:S13]  /*0c30*/  ISETP.GE.AND P0, PT, R2, UR6, PT ;  /* 0x0000000602007c0c */ /* 0x000fda000bf06270 */
[----:B-1----:R-:W-:Y:S05]  /*0c40*/  @!P0 BRA `(.L_x_57) ;  /* 0xfffffff800348947 */ /* 0x002fea000383ffff */
[----:B------:R-:W-:Y:S05]  /*0c50*/  EXIT ;  /* 0x000000000000794d */ /* 0x000fea0003800000 */
        .weak           $__internal_1_$__cuda_sm20_rcp_rn_f32_slowpath
        .type           $__internal_1_$__cuda_sm20_rcp_rn_f32_slowpath,@function
        .size           $__internal_1_$__cuda_sm20_rcp_rn_f32_slowpath,(.L_x_121 - $__internal_1_$__cuda_sm20_rcp_rn_f32_slowpath)
$__internal_1_$__cuda_sm20_rcp_rn_f32_slowpath:
        /* <DEDUP_REMOVED lines=15> */
.L_x_59:
[----:B------:R-:W-:-:S05]  /*0d50*/  VIADD R6, R5, 0xffffff03 ;  /* 0xffffff0305067836 */ /* 0x000fca0000000000 */
[----:B------:R-:W-:-:S13]  /*0d60*/  ISETP.GT.U32.AND P0, PT, R6, 0x1, PT ;  /* 0x000000010600780c */ /* 0x000fda0003f04070 */
[----:B------:R-:W-:Y:S05]  /*0d70*/  @P0 BRA `(.L_x_61) ;  /* 0x0000000000780947 */ /* 0x000fea0003800000 */
[----:B------:R-:W-:Y:S01]  /*0d80*/  LOP3.LUT R21, R0, 0x7fffff, RZ, 0xc0, !PT ;  /* 0x007fffff00157812 */ /* 0x000fe200078ec0ff */
[----:B------:R-:W-:Y:S02]  /*0d90*/  HFMA2 R9, -RZ, RZ, 0, 1.78813934326171875e-07 ;  /* 0x00000003ff097431 */ /* 0x000fe400000001ff */
[----:B------:R-:W-:Y:S01]  /*0da0*/  VIADD R5, R5, 0xffffff04 ;  /* 0xffffff0405057836 */ /* 0x000fe20000000000 */
[----:B------:R-:W-:-:S04]  /*0db0*/  LOP3.LUT R21, R21, 0x3f800000, RZ, 0xfc, !PT ;  /* 0x3f80000015157812 */ /* 0x000fc800078efcff */
[----:B------:R-:W0:Y:S01]  /*0dc0*/  MUFU.RCP R8, R21 ;  /* 0x0000001500087308 */ /* 0x000e220000001000 */
[----:B------:R-:W-:Y:S01]  /*0dd0*/  SHF.L.U32 R9, R9, R6, RZ ;  /* 0x0000000609097219 */ /* 0x000fe200000006ff */
        /* <DEDUP_REMOVED lines=8> */
[----:B------:R-:W-:Y:S02]  /*0e60*/  LOP3.LUT R9, R9, R10, RZ, 0xc0, !PT ;  /* 0x0000000a09097212 */ /* 0x000fe400078ec0ff */
[----:B------:R-:W-:-:S02]  /*0e70*/  IADD3 R7, PT, PT, -R7, RZ, RZ ;  /* 0x000000ff07077210 */ /* 0x000fc40007ffe1ff */
[-C--:B------:R-:W-:Y:S02]  /*0e80*/  SHF.R.U32.HI R9, RZ, R6.reuse, R9 ;  /* 0x00000006ff097219 */ /* 0x080fe40000011609 */
[--C-:B------:R-:W-:Y:S02]  /*0e90*/  LOP3.LUT P1, RZ, R7, R6, R10.reuse, 0xf8, !PT ;  /* 0x0000000607ff7212 */ /* 0x100fe4000782f80a */
[C---:B------:R-:W-:Y:S02]  /*0ea0*/  LOP3.LUT P0, RZ, R9.reuse, 0x1, RZ, 0xc0, !PT ;  /* 0x0000000109ff7812 */ /* 0x040fe4000780c0ff */
[----:B------:R-:W-:Y:S02]  /*0eb0*/  LOP3.LUT P2, RZ, R9, 0x2, RZ, 0xc0, !PT ;  /* 0x0000000209ff7812 */ /* 0x000fe4000784c0ff */
[----:B------:R-:W-:Y:S02]  /*0ec0*/  SHF.R.U32.HI R5, RZ, R5, R10 ;  /* 0x00000005ff057219 */ /* 0x000fe4000001160a */
[----:B------:R-:W-:-:S02]  /*0ed0*/  PLOP3.LUT P0, PT, P0, P1, P2, 0xe0, 0x0 ;  /* 0x000000000000781c */ /* 0x000fc40000703c20 */
[----:B------:R-:W-:Y:S02]  /*0ee0*/  LOP3.LUT P1, RZ, R0, 0x7fffff, RZ, 0xc0, !PT ;  /* 0x007fffff00ff7812 */ /* 0x000fe4000782c0ff */
[----:B------:R-:W-:-:S04]  /*0ef0*/  SEL R6, RZ, 0x1, !P0 ;  /* 0x00000001ff067807 */ /* 0x000fc80004000000 */
[----:B------:R-:W-:-:S04]  /*0f00*/  IADD3 R6, PT, PT, -R6, RZ, RZ ;  /* 0x000000ff06067210 */ /* 0x000fc80007ffe1ff */
[----:B------:R-:W-:-:S13]  /*0f10*/  ISETP.GE.AND P0, PT, R6, RZ, PT ;  /* 0x000000ff0600720c */ /* 0x000fda0003f06270 */
[----:B------:R-:W-:-:S04]  /*0f20*/  @!P0 IADD3 R5, PT, PT, R5, 0x1, RZ ;  /* 0x0000000105058810 */ /* 0x000fc80007ffe0ff */
[----:B------:R-:W-:-:S04]  /*0f30*/  @!P1 SHF.L.U32 R5, R5, 0x1, RZ ;  /* 0x0000000105059819 */ /* 0x000fc800000006ff */
[----:B------:R-:W-:Y:S01]  /*0f40*/  LOP3.LUT R7, R5, 0x80000000, R0, 0xf8, !PT ;  /* 0x8000000005077812 */ /* 0x000fe200078ef800 */
[----:B------:R-:W-:Y:S06]  /*0f50*/  BRA `(.L_x_60) ;  /* 0x0000000000047947 */ /* 0x000fec0003800000 */
.L_x_61:
[----:B------:R0:W1:Y:S02]  /*0f60*/  MUFU.RCP R7, R0 ;  /* 0x0000000000077308 */ /* 0x0000640000001000 */
.L_x_60:
[----:B------:R-:W-:Y:S05]  /*0f70*/  BSYNC.RECONVERGENT B2 ;  /* 0x0000000000027941 */ /* 0x000fea0003800200 */
.L_x_58:
[----:B------:R-:W-:-:S04]  /*0f80*/  MOV R5, 0x0 ;  /* 0x0000000000057802 */ /* 0x000fc80000000f00 */
[----:B01----:R-:W-:Y:S05]  /*0f90*/  RET.REL.NODEC R4 `(_Z7sigmoidiPKfPf) ;  /* 0xfffffff004187950 */ /* 0x003fea0003c3ffff */
.L_x_62:
        /* <DEDUP_REMOVED lines=14> */
.L_x_121:


//--------------------- .text._Z3sumiPKfS0_S0_S0_Pf --------------------------
	.section	.text._Z3sumiPKfS0_S0_S0_Pf,"ax",@progbits
	.align	128
        .global         _Z3sumiPKfS0_S0_S0_Pf
        .type           _Z3sumiPKfS0_S0_S0_Pf,@function
        .size           _Z3sumiPKfS0_S0_S0_Pf,(.L_x_127 - _Z3sumiPKfS0_S0_S0_Pf)
        .other          _Z3sumiPKfS0_S0_S0_Pf,@"STO_CUDA_ENTRY STV_DEFAULT"
_Z3sumiPKfS0_S0_S0_Pf:
.text._Z3sumiPKfS0_S0_S0_Pf:
        /* <DEDUP_REMOVED lines=39> */
[----:B-1----:R-:W-:Y:S05]  /*0270*/  @!P0 BRA `(.L_x_64) ;  /* 0x0000000000648947 */ /* 0x002fea0003800000 */
[----:B------:R-:W0:Y:S01]  /*0280*/  LDC.64 R2, c[0x0][0x388] ;  /* 0x0000e200ff027b82 */ /* 0x000e220000000a00 */
[----:B------:R-:W-:-:S04]  /*0290*/  IADD3 R12, PT, PT, R12, 0x1, RZ ;  /* 0x000000010c0c7810 */ /* 0x000fc80007ffe0ff */
[----:B------:R-:W-:-:S03]  /*02a0*/  LOP3.LUT R12, R12, 0x3, RZ, 0xc0, !PT ;  /* 0x000000030c0c7812 */ /* 0x000fc600078ec0ff */
[----:B------:R-:W1:Y:S01]  /*02b0*/  LDC.64 R4, c[0x0][0x3a0] ;  /* 0x0000e800ff047b82 */ /* 0x000e620000000a00 */
[----:B------:R-:W-:-:S07]  /*02c0*/  IADD3 R12, PT, PT, -R12, RZ, RZ ;  /* 0x000000ff0c0c7210 */ /* 0x000fce0007ffe1ff */
[----:B------:R-:W2:Y:S08]  /*02d0*/  LDC.64 R6, c[0x0][0x3a8] ;  /* 0x0000ea00ff067b82 */ /* 0x000eb00000000a00 */
[----:B------:R-:W3:Y:S08]  /*02e0*/  LDC.64 R8, c[0x0][0x390] ;  /* 0x0000e400ff087b82 */ /* 0x000ef00000000a00 */
[----:B------:R-:W4:Y:S02]  /*02f0*/  LDC.64 R10, c[0x0][0x398] ;  /* 0x0000e600ff0a7b82 */ /* 0x000f240000000a00 */
.L_x_65:
[----:B---3--:R-:W-:-:S04]  /*0300*/  IMAD.WIDE R22, R0, 0x4, R8 ;  /* 0x0000000400167825 */ /* 0x008fc800078e0208 */
[C---:B0-----:R-:W-:Y:S02]  /*0310*/  IMAD.WIDE R24, R0.reuse, 0x4, R2 ;  /* 0x0000000400187825 */ /* 0x041fe400078e0202 */
[----:B------:R-:W3:Y:S02]  /*0320*/  LDG.E.CONSTANT R23, desc[UR4][R22.64] ;  /* 0x0000000416177981 */ /* 0x000ee4000c1e9900 */
[C---:B----4-:R-:W-:Y:S02]  /*0330*/  IMAD.WIDE R18, R0.reuse, 0x4, R10 ;  /* 0x0000000400127825 */ /* 0x050fe400078e020a */
[----:B------:R-:W3:Y:S02]  /*0340*/  LDG.E.CONSTANT R24, desc[UR4][R24.64] ;  /* 0x0000000418187981 */ /* 0x000ee4000c1e9900 */
[C---:B-1----:R-:W-:Y:S02]  /*0350*/  IMAD.WIDE R16, R0.reuse, 0x4, R4 ;  /* 0x0000000400107825 */ /* 0x042fe400078e0204 */
[----:B------:R-:W4:Y:S04]  /*0360*/  LDG.E.CONSTANT R18, desc[UR4][R18.64] ;  /* 0x0000000412127981 */ /* 0x000f28000c1e9900 */
[----:B------:R-:W5:Y:S01]  /*0370*/  LDG.E.CONSTANT R16, desc[UR4][R16.64] ;  /* 0x0000000410107981 */ /* 0x000f62000c1e9900 */
[----:B--2---:R-:W-:Y:S01]  /*0380*/  IMAD.WIDE R14, R0, 0x4, R6 ;  /* 0x00000004000e7825 */ /* 0x004fe200078e0206 */
[----:B------:R-:W-:-:S04]  /*0390*/  IADD3 R12, PT, PT, R12, 0x1, RZ ;  /* 0x000000010c0c7810 */ /* 0x000fc80007ffe0ff */
[----:B------:R-:W-:Y:S02]  /*03a0*/  ISETP.NE.AND P0, PT, R12, RZ, PT ;  /* 0x000000ff0c00720c */ /* 0x000fe40003f05270 */
[----:B------:R-:W-:Y:S01]  /*03b0*/  IADD3 R0, PT, PT, R21, R0, RZ ;  /* 0x0000000015007210 */ /* 0x000fe20007ffe0ff */
[----:B---3--:R-:W-:-:S04]  /*03c0*/  FADD R13, R24, R23 ;  /* 0x00000017180d7221 */ /* 0x008fc80000000000 */
[----:B----4-:R-:W-:-:S04]  /*03d0*/  FADD R13, R13, R18 ;  /* 0x000000120d0d7221 */ /* 0x010fc80000000000 */
[----:B-----5:R-:W-:-:S05]  /*03e0*/  FADD R13, R13, R16 ;  /* 0x000000100d0d7221 */ /* 0x020fca0000000000 */
[----:B------:R0:W-:Y:S01]  /*03f0*/  STG.E desc[UR4][R14.64], R13 ;  /* 0x0000000d0e007986 */ /* 0x0001e2000c101904 */
[----:B------:R-:W-:Y:S05]  /*0400*/  @P0 BRA `(.L_x_65) ;  /* 0xfffffffc00bc0947 */ /* 0x000fea000383ffff */
.L_x_64:
[----:B------:R-:W-:Y:S05]  /*0410*/  BSYNC.RECONVERGENT B0 ;  /* 0x0000000000007941 */ /* 0x000fea0003800200 */
.L_x_63:
[----:B------:R-:W-:Y:S05]  /*0420*/  @!P1 EXIT ;  /* 0x000000000000994d */ /* 0x000fea0003800000 */
.L_x_66:
[----:B-1----:R-:W1:Y:S08]  /*0430*/  LDC.64 R2, c[0x0][0x388] ;  /* 0x0000e200ff027b82 */ /* 0x002e700000000a00 */
[----:B------:R-:W2:Y:S08]  /*0440*/  LDC.64 R28, c[0x0][0x390] ;  /* 0x0000e400ff1c7b82 */ /* 0x000eb00000000a00 */
[----:B0-----:R-:W0:Y:S08]  /*0450*/  LDC.64 R12, c[0x0][0x398] ;  /* 0x0000e600ff0c7b82 */ /* 0x001e300000000a00 */
[----:B------:R-:W3:Y:S01]  /*0460*/  LDC.64 R4, c[0x0][0x3a0] ;  /* 0x0000e800ff047b82 */ /* 0x000ee20000000a00 */
[----:B-1----:R-:W-:-:S05]  /*0470*/  IMAD.WIDE R8, R0, 0x4, R2 ;  /* 0x0000000400087825 */ /* 0x002fca00078e0202 */
[----:B------:R1:W4:Y:S01]  /*0480*/  LDG.E.CONSTANT R23, desc[UR4][R8.64] ;  /* 0x0000000408177981 */ /* 0x000322000c1e9900 */
[----:B------:R-:W-:-:S04]  /*0490*/  IMAD.WIDE R14, R21, 0x4, R8 ;  /* 0x00000004150e7825 */ /* 0x000fc800078e0208 */
[C---:B--2---:R-:W-:Y:S01]  /*04a0*/  IMAD.WIDE R28, R0.reuse, 0x4, R28 ;  /* 0x00000004001c7825 */ /* 0x044fe200078e021c */
[----:B------:R-:W2:Y:S03]  /*04b0*/  LDG.E.CONSTANT R22, desc[UR4][R14.64] ;  /* 0x000000040e167981 */ /* 0x000ea6000c1e9900 */
[C---:B------:R-:W-:Y:S01]  /*04c0*/  IMAD.WIDE R18, R21.reuse, 0x4, R14 ;  /* 0x0000000415127825 */ /* 0x040fe200078e020e */
[----:B------:R-:W4:Y:S03]  /*04d0*/  LDG.E.CONSTANT R20, desc[UR4][R28.64] ;  /* 0x000000041c147981 */ /* 0x000f26000c1e9900 */
[----:B0-----:R-:W-:Y:S01]  /*04e0*/  IMAD.WIDE R12, R0, 0x4, R12 ;  /* 0x00000004000c7825 */ /* 0x001fe200078e020c */
[----:B------:R-:W5:Y:S03]  /*04f0*/  LDG.E.CONSTANT R24, desc[UR4][R18.64] ;  /* 0x0000000412187981 */ /* 0x000f66000c1e9900 */
[----:B------:R-:W-:-:S04]  /*0500*/  IMAD.WIDE R26, R21, 0x4, R28 ;  /* 0x00000004151a7825 */ /* 0x000fc800078e021c */
[----:B---3--:R-:W-:-:S04]  /*0510*/  IMAD.WIDE R2, R0, 0x4, R4 ;  /* 0x0000000400027825 */ /* 0x008fc800078e0204 */
[----:B------:R-:W-:-:S04]  /*0520*/  IMAD.WIDE R6, R21, 0x4, R18 ;  /* 0x0000000415067825 */ /* 0x000fc800078e0212 */
[C---:B------:R-:W-:Y:S01]  /*0530*/  IMAD.WIDE R4, R21.reuse, 0x4, R12 ;  /* 0x0000000415047825 */ /* 0x040fe200078e020c */
[----:B------:R0:W3:Y:S03]  /*0540*/  LDG.E.CONSTANT R25, desc[UR4][R6.64] ;  /* 0x0000000406197981 */ /* 0x0000e6000c1e9900 */
[C---:B------:R-:W-:Y:S01]  /*0550*/  IMAD.WIDE R16, R21.reuse, 0x4, R26 ;  /* 0x0000000415107825 */ /* 0x040fe200078e021a */
[----:B------:R-:W5:Y:S03]  /*0560*/  LDG.E.CONSTANT R12, desc[UR4][R12.64] ;  /* 0x000000040c0c7981 */ /* 0x000f66000c1e9900 */
[C---:B-1----:R-:W-:Y:S01]  /*0570*/  IMAD.WIDE R8, R21.reuse, 0x4, R4 ;  /* 0x0000000415087825 */ /* 0x042fe200078e0204 */
[----:B------:R-:W2:Y:S03]  /*0580*/  LDG.E.CONSTANT R27, desc[UR4][R26.64] ;  /* 0x000000041a1b7981 */ /* 0x000ea6000c1e9900 */
[C---:B0-----:R-:W-:Y:S01]  /*0590*/  IMAD.WIDE R6, R21.reuse, 0x4, R2 ;  /* 0x0000000415067825 */ /* 0x041fe200078e0202 */
[----:B------:R-:W3:Y:S03]  /*05a0*/  LDG.E.CONSTANT R4, desc[UR4][R4.64] ;  /* 0x0000000404047981 */ /* 0x000ee6000c1e9900 */
[----:B------:R-:W-:-:S02]  /*05b0*/  IMAD.WIDE R10, R21, 0x4, R16 ;  /* 0x00000004150a7825 */ /* 0x000fc400078e0210 */
[----:B------:R-:W3:Y:S02]  /*05c0*/  LDG.E.CONSTANT R17, desc[UR4][R16.64] ;  /* 0x0000000410117981 */ /* 0x000ee4000c1e9900 */
[C---:B------:R-:W-:Y:S02]  /*05d0*/  IMAD.WIDE R14, R21.reuse, 0x4, R6 ;  /* 0x00000004150e7825 */ /* 0x040fe400078e0206 */
[----:B------:R-:W3:Y:S02]  /*05e0*/  LDG.E.CONSTANT R10, desc[UR4][R10.64] ;  /* 0x000000040a0a7981 */ /* 0x000ee4000c1e9900 */
[C---:B------:R-:W-:Y:S02]  /*05f0*/  IMAD.WIDE R18, R21.reuse, 0x4, R8 ;  /* 0x0000000415127825 */ /* 0x040fe400078e0208 */
[----:B------:R-:W3:Y:S02]  /*0600*/  LDG.E.CONSTANT R8, desc[UR4][R8.64] ;  /* 0x0000000408087981 */ /* 0x000ee4000c1e9900 */
[----:B------:R-:W-:-:S02]  /*0610*/  IMAD.WIDE R28, R21, 0x4, R14 ;  /* 0x00000004151c7825 */ /* 0x000fc400078e020e */
[----:B------:R-:W3:Y:S04]  /*0620*/  LDG.E.CONSTANT R18, desc[UR4][R18.64] ;  /* 0x0000000412127981 */ /* 0x000ee8000c1e9900 */
[----:B------:R0:W3:Y:S04]  /*0630*/  LDG.E.CONSTANT R26, desc[UR4][R2.64] ;  /* 0x00000004021a7981 */ /* 0x0000e8000c1e9900 */
[----:B------:R-:W3:Y:S04]  /*0640*/  LDG.E.CONSTANT R6, desc[UR4][R6.64] ;  /* 0x0000000406067981 */ /* 0x000ee8000c1e9900 */
[----:B------:R-:W3:Y:S01]  /*0650*/  LDG.E.CONSTANT R14, desc[UR4][R14.64] ;  /* 0x000000040e0e7981 */ /* 0x000ee2000c1e9900 */
[----:B0-----:R-:W0:Y:S03]  /*0660*/  LDC.64 R2, c[0x0][0x3a8] ;  /* 0x0000ea00ff027b82 */ /* 0x001e260000000a00 */
[----:B------:R-:W3:Y:S01]  /*0670*/  LDG.E.CONSTANT R28, desc[UR4][R28.64] ;  /* 0x000000041c1c7981 */ /* 0x000ee2000c1e9900 */
[----:B0-----:R-:W-:Y:S01]  /*0680*/  IMAD.WIDE R2, R0, 0x4, R2 ;  /* 0x0000000400027825 */ /* 0x001fe200078e0202 */
[----:B------:R-:W-:-:S04]  /*0690*/  LEA R0, R21, R0, 0x2 ;  /* 0x0000000015007211 */ /* 0x000fc800078e10ff */
[----:B------:R-:W-:Y:S01]  /*06a0*/  ISETP.GE.AND P0, PT, R0, UR6, PT ;  /* 0x0000000600007c0c */ /* 0x000fe2000bf06270 */
[----:B----4-:R-:W-:Y:S01]  /*06b0*/  FADD R11, R23, R20 ;  /* 0x00000014170b7221 */ /* 0x010fe20000000000 */
[----:B--2---:R-:W-:Y:S01]  /*06c0*/  FADD R27, R22, R27 ;  /* 0x0000001b161b7221 */ /* 0x004fe20000000000 */
[----:B------:R-:W-:-:S04]  /*06d0*/  IMAD.WIDE R22, R21, 0x4, R2 ;  /* 0x0000000415167825 */ /* 0x000fc800078e0202 */
[----:B-----5:R-:W-:Y:S01]  /*06e0*/  FADD R11, R11, R12 ;  /* 0x0000000c0b0b7221 */ /* 0x020fe20000000000 */
[----:B---3--:R-:W-:Y:S01]  /*06f0*/  FADD R27, R27, R4 ;  /* 0x000000041b1b7221 */ /* 0x008fe20000000000 */
[----:B------:R-:W-:Y:S01]  /*0700*/  FADD R17, R24, R17 ;  /* 0x0000001118117221 */ /* 0x000fe20000000000 */
[----:B------:R-:W-:-:S04]  /*0710*/  IMAD.WIDE R4, R21, 0x4, R22 ;  /* 0x0000000415047825 */ /* 0x000fc800078e0216 */
[----:B------:R-:W-:Y:S01]  /*0720*/  FADD R25, R25, R10 ;  /* 0x0000000a19197221 */ /* 0x000fe20000000000 */
[----:B------:R-:W-:-:S03]  /*0730*/  FADD R17, R17, R8 ;  /* 0x0000000811117221 */ /* 0x000fc60000000000 */
[----:B------:R-:W-:Y:S01]  /*0740*/  FADD R25, R25, R18 ;  /* 0x0000001219197221 */ /* 0x000fe20000000000 */
[----:B------:R-:W-:Y:S01]  /*0750*/  FADD R11, R11, R26 ;  /* 0x0000001a0b0b7221 */ /* 0x000fe20000000000 */
[----:B------:R-:W-:Y:S01]  /*0760*/  FADD R27, R27, R6 ;  /* 0x000000061b1b7221 */ /* 0x000fe20000000000 */
[----:B------:R-:W-:-:S04]  /*0770*/  IMAD.WIDE R6, R21, 0x4, R4 ;  /* 0x0000000415067825 */ /* 0x000fc800078e0204 */
[----:B------:R-:W-:Y:S01]  /*0780*/  FADD R17, R17, R14 ;  /* 0x0000000e11117221 */ /* 0x000fe20000000000 */
[----:B------:R1:W-:Y:S01]  /*0790*/  STG.E desc[UR4][R2.64], R11 ;  /* 0x0000000b02007986 */ /* 0x0003e2000c101904 */
[----:B------:R-:W-:-:S03]  /*07a0*/  FADD R25, R25, R28 ;  /* 0x0000001c19197221 */ /* 0x000fc60000000000 */
[----:B------:R1:W-:Y:S04]  /*07b0*/  STG.E desc[UR4][R22.64], R27 ;  /* 0x0000001b16007986 */ /* 0x0003e8000c101904 */
[----:B------:R1:W-:Y:S04]  /*07c0*/  STG.E desc[UR4][R4.64], R17 ;  /* 0x0000001104007986 */ /* 0x0003e8000c101904 */
[----:B------:R1:W-:Y:S01]  /*07d0*/  STG.E desc[UR4][R6.64], R25 ;  /* 0x0000001906007986 */ /* 0x0003e2000c101904 */
[----:B------:R-:W-:Y:S05]  /*07e0*/  @!P0 BRA `(.L_x_66) ;  /* 0xfffffffc00108947 */ /* 0x000fea000383ffff */
[----:B------:R-:W-:Y:S05]  /*07f0*/  EXIT ;  /* 0x000000000000794d */ /* 0x000fea0003800000 */
.L_x_67:
        /* <DEDUP_REMOVED lines=16> */
.L_x_127:


//--------------------- .text._Z16slicedInplaceAddiifPKfPKiPf --------------------------
	.section	.text._Z16slicedInplaceAddiifPKfPKiPf,"ax",@progbits
	.align	128
        .global         _Z16slicedInplaceAddiifPKfPKiPf
        .type           _Z16slicedInplaceAddiifPKfPKiPf,@function
        .size           _Z16slicedInplaceAddiifPKfPKiPf,(.L_x_128 - _Z16slicedInplaceAddiifPKfPKiPf)
        .other          _Z16slicedInplaceAddiifPKfPKiPf,@"STO_CUDA_ENTRY STV_DEFAULT"
_Z16slicedInplaceAddiifPKfPKiPf:
.text._Z16slicedInplaceAddiifPKfPKiPf:
[----:B------:R-:W-:Y:S01]  /*0000*/  LDC R1, c[0x0][0x37c] ;  /* 0x0000df00ff017b82 */ /* 0x000fe20000000800 */
[----:B------:R-:W0:Y:S01]  /*0010*/  S2R R26, SR_CTAID.X ;  /* 0x00000000001a7919 */ /* 0x000e220000002500 */
[----:B------:R-:W1:Y:S01]  /*0020*/  LDCU.64 UR6, c[0x0][0x380] ;  /* 0x00007000ff0677ac */ /* 0x000e620008000a00 */
[----:B------:R-:W0:Y:S01]  /*0030*/  S2R R3, SR_TID.X ;  /* 0x0000000000037919 */ /* 0x000e220000002100 */
[----:B------:R-:W2:Y:S04]  /*0040*/  LDCU UR4, c[0x0][0x360] ;  /* 0x00006c00ff0477ac */ /* 0x000ea80008000800 */
[----:B------:R-:W2:Y:S01]  /*0050*/  LDC R17, c[0x0][0x370] ;  /* 0x0000dc00ff117b82 */ /* 0x000ea20000000800 */
[----:B-1----:R-:W-:-:S04]  /*0060*/  IMAD.U32 R9, RZ, RZ, UR6 ;  /* 0x00000006ff097e24 */ /* 0x002fc8000f8e00ff */
[----:B------:R-:W-:Y:S02]  /*0070*/  IMAD R0, R9, UR7, RZ ;  /* 0x0000000709007c24 */ /* 0x000fe4000f8e02ff */
[----:B--2---:R-:W-:Y:S02]  /*0080*/  IMAD R17, R17, UR4, RZ ;  /* 0x0000000411117c24 */ /* 0x004fe4000f8e02ff */
[----:B0-----:R-:W-:-:S05]  /*0090*/  IMAD R26, R26, UR4, R3 ;  /* 0x000000041a1a7c24 */ /* 0x001fca000f8e0203 */
[----:B------:R-:W-:-:S13]  /*00a0*/  ISETP.GE.AND P0, PT, R26, R0, PT ;  /* 0x000000001a00720c */ /* 0x000fda0003f06270 */
[----:B------:R-:W-:Y:S05]  /*00b0*/  @P0 EXIT ;  /* 0x000000000000094d */ /* 0x000fea0003800000 */
[----:B------:R-:W0:Y:S01]  /*00c0*/  I2F.U32.RP R7, R17 ;  /* 0x0000001100077306 */ /* 0x000e220000209000 */
[C---:B------:R-:W-:Y:S01]  /*00d0*/  IMAD.IADD R5, R17.reuse, 0x1, R26 ;  /* 0x0000000111057824 */ /* 0x040fe200078e021a */
[----:B------:R-:W-:Y:S01]  /*00e0*/  IADD3 R11, PT, PT, RZ, -R17, RZ ;  /* 0x80000011ff0b7210 */ /* 0x000fe20007ffe0ff */
[----:B------:R-:W1:Y:S01]  /*00f0*/  LDCU.64 UR4, c[0x0][0x358] ;  /* 0x00006b00ff0477ac */ /* 0x000e620008000a00 */
[----:B------:R-:W-:Y:S01]  /*0100*/  ISETP.NE.U32.AND P2, PT, R17, RZ, PT ;  /* 0x000000ff1100720c */ /* 0x000fe20003f45070 */
[----:B------:R-:W-:Y:S01]  /*0110*/  BSSY.RECONVERGENT B0, `(.L_x_68) ;  /* 0x0000049000007945 */ /* 0x000fe20003800200 */
[----:B------:R-:W-:Y:S01]  /*0120*/  ISETP.GE.AND P0, PT, R5, R0, PT ;  /* 0x000000000500720c */ /* 0x000fe20003f06270 */
[----:B------:R-:W2:Y:S01]  /*0130*/  LDCU UR7, c[0x0][0x380] ;  /* 0x00007000ff0777ac */ /* 0x000ea20008000800 */
[-C--:B------:R-:W-:Y:S02]  /*0140*/  VIMNMX R4, PT, PT, R0, R5.reuse, !PT ;  /* 0x0000000500047248 */ /* 0x080fe40007fe0100 */
[----:B------:R-:W-:Y:S01]  /*0150*/  SEL R6, RZ, 0x1, P0 ;  /* 0x00000001ff067807 */ /* 0x000fe20000000000 */
[----:B------:R-:W3:Y:S03]  /*0160*/  LDCU UR6, c[0x0][0x388] ;  /* 0x00007100ff0677ac */ /* 0x000ee60008000800 */
[----:B------:R-:W-:Y:S01]  /*0170*/  IADD3 R4, PT, PT, R4, -R5, -R6 ;  /* 0x8000000504047210 */ /* 0x000fe20007ffe806 */
[----:B0-----:R-:W0:Y:S02]  /*0180*/  MUFU.RCP R7, R7 ;  /* 0x0000000700077308 */ /* 0x001e240000001000 */
[----:B0-----:R-:W-:-:S06]  /*0190*/  VIADD R2, R7, 0xffffffe ;  /* 0x0ffffffe07027836 */ /* 0x001fcc0000000000 */
[----:B------:R0:W4:Y:S02]  /*01a0*/  F2I.FTZ.U32.TRUNC.NTZ R3, R2 ;  /* 0x0000000200037305 */ /* 0x000124000021f000 */
[----:B0-----:R-:W-:Y:S02]  /*01b0*/  HFMA2 R2, -RZ, RZ, 0, 0 ;  /* 0x00000000ff027431 */ /* 0x001fe400000001ff */
[----:B----4-:R-:W-:-:S04]  /*01c0*/  IMAD R11, R11, R3, RZ ;  /* 0x000000030b0b7224 */ /* 0x010fc800078e02ff */
[----:B------:R-:W-:-:S06]  /*01d0*/  IMAD.HI.U32 R3, R3, R11, R2 ;  /* 0x0000000b03037227 */ /* 0x000fcc00078e0002 */
[----:B------:R-:W-:-:S04]  /*01e0*/  IMAD.HI.U32 R3, R3, R4, RZ ;  /* 0x0000000403037227 */ /* 0x000fc800078e00ff */
[----:B------:R-:W-:-:S04]  /*01f0*/  IMAD.MOV R2, RZ, RZ, -R3 ;  /* 0x000000ffff027224 */ /* 0x000fc800078e0a03 */
[----:B------:R-:W-:-:S05]  /*0200*/  IMAD R4, R17, R2, R4 ;  /* 0x0000000211047224 */ /* 0x000fca00078e0204 */
[----:B------:R-:W-:-:S13]  /*0210*/  ISETP.GE.U32.AND P0, PT, R4, R17, PT ;  /* 0x000000110400720c */ /* 0x000fda0003f06070 */
[----:B------:R-:W-:Y:S01]  /*0220*/  @P0 IADD3 R4, PT, PT, -R17, R4, RZ ;  /* 0x0000000411040210 */ /* 0x000fe20007ffe1ff */
[----:B------:R-:W-:-:S03]  /*0230*/  @P0 VIADD R3, R3, 0x1 ;  /* 0x0000000103030836 */ /* 0x000fc60000000000 */
[----:B------:R-:W-:-:S13]  /*0240*/  ISETP.GE.U32.AND P1, PT, R4, R17, PT ;  /* 0x000000110400720c */ /* 0x000fda0003f26070 */
[----:B------:R-:W-:Y:S02]  /*0250*/  @P1 IADD3 R3, PT, PT, R3, 0x1, RZ ;  /* 0x0000000103031810 */ /* 0x000fe40007ffe0ff */
[----:B------:R-:W-:-:S05]  /*0260*/  @!P2 LOP3.LUT R3, RZ, R17, RZ, 0x33, !PT ;  /* 0x00000011ff03a212 */ /* 0x000fca00078e33ff */
[----:B------:R-:W-:-:S05]  /*0270*/  IMAD.IADD R10, R6, 0x1, R3 ;  /* 0x00000001060a7824 */ /* 0x000fca00078e0203 */
[C---:B------:R-:W-:Y:S02]  /*0280*/  LOP3.LUT R2, R10.reuse, 0x3, RZ, 0xc0, !PT ;  /* 0x000000030a027812 */ /* 0x040fe400078ec0ff */
[----:B------:R-:W-:Y:S02]  /*0290*/  ISETP.GE.U32.AND P0, PT, R10, 0x3, PT ;  /* 0x000000030a00780c */ /* 0x000fe40003f06070 */
[----:B------:R-:W-:-:S13]  /*02a0*/  ISETP.NE.AND P1, PT, R2, 0x3, PT ;  /* 0x000000030200780c */ /* 0x000fda0003f25270 */
[----:B-123--:R-:W-:Y:S05]  /*02b0*/  @!P1 BRA `(.L_x_69) ;  /* 0x0000000000b89947 */ /* 0x00efea0003800000 */
[----:B------:R-:W-:Y:S01]  /*02c0*/  IABS R8, R9 ;  /* 0x0000000900087213 */ /* 0x000fe20000000000 */
[----:B------:R-:W0:Y:S01]  /*02d0*/  LDC.64 R2, c[0x0][0x3a0] ;  /* 0x0000e800ff027b82 */ /* 0x000e220000000a00 */
[----:B------:R-:W-:Y:S02]  /*02e0*/  IADD3 R10, PT, PT, R10, 0x1, RZ ;  /* 0x000000010a0a7810 */ /* 0x000fe40007ffe0ff */
[----:B------:R-:W1:Y:S01]  /*02f0*/  I2F.RP R11, R8 ;  /* 0x00000008000b7306 */ /* 0x000e620000209400 */
[----:B------:R-:W-:Y:S02]  /*0300*/  ISETP.NE.AND P2, PT, R9, RZ, PT ;  /* 0x000000ff0900720c */ /* 0x000fe40003f45270 */
[----:B------:R-:W-:Y:S02]  /*0310*/  LOP3.LUT R10, R10, 0x3, RZ, 0xc0, !PT ;  /* 0x000000030a0a7812 */ /* 0x000fe400078ec0ff */
[----:B------:R-:W2:Y:S02]  /*0320*/  LDC.64 R4, c[0x0][0x390] ;  /* 0x0000e400ff047b82 */ /* 0x000ea40000000a00 */
[----:B------:R-:W-:-:S06]  /*0330*/  IADD3 R14, PT, PT, -R10, RZ, RZ ;  /* 0x000000ff0a0e7210 */ /* 0x000fcc0007ffe1ff */
[----:B------:R-:W3:Y:S01]  /*0340*/  LDC.64 R6, c[0x0][0x398] ;  /* 0x0000e600ff067b82 */ /* 0x000ee20000000a00 */
[----:B-1----:R-:W1:Y:S02]  /*0350*/  MUFU.RCP R11, R11 ;  /* 0x0000000b000b7308 */ /* 0x002e640000001000 */
[----:B-1----:R-:W-:-:S06]  /*0360*/  IADD3 R12, PT, PT, R11, 0xffffffe, RZ ;  /* 0x0ffffffe0b0c7810 */ /* 0x002fcc0007ffe0ff */
[----:B------:R1:W4:Y:S02]  /*0370*/  F2I.FTZ.U32.TRUNC.NTZ R13, R12 ;  /* 0x0000000c000d7305 */ /* 0x000324000021f000 */
[----:B-1----:R-:W-:Y:S02]  /*0380*/  IMAD.MOV.U32 R12, RZ, RZ, RZ ;  /* 0x000000ffff0c7224 */ /* 0x002fe400078e00ff */
[----:B----4-:R-:W-:-:S04]  /*0390*/  IMAD.MOV R15, RZ, RZ, -R13 ;  /* 0x000000ffff0f7224 */ /* 0x010fc800078e0a0d */
[----:B------:R-:W-:-:S04]  /*03a0*/  IMAD R15, R15, R8, RZ ;  /* 0x000000080f0f7224 */ /* 0x000fc800078e02ff */
[----:B------:R-:W-:Y:S01]  /*03b0*/  IMAD.HI.U32 R12, R13, R15, R12 ;  /* 0x0000000f0d0c7227 */ /* 0x000fe200078e000c */
[----:B0-23--:R-:W-:-:S07]  /*03c0*/  LOP3.LUT R13, RZ, R9, RZ, 0x33, !PT ;  /* 0x00000009ff0d7212 */ /* 0x00dfce00078e33ff */
.L_x_70:
[----:B------:R-:W-:Y:S01]  /*03d0*/  IABS R11, R26 ;  /* 0x0000001a000b7213 */ /* 0x000fe20000000000 */
[----:B------:R-:W-:-:S04]  /*03e0*/  IMAD.U32 R9, RZ, RZ, UR7 ;  /* 0x00000007ff097e24 */ /* 0x000fc8000f8e00ff */
[----:B------:R-:W-:Y:S01]  /*03f0*/  IMAD.HI.U32 R10, R12, R11, RZ ;  /* 0x0000000b0c0a7227 */ /* 0x000fe200078e00ff */
[----:B------:R-:W-:-:S04]  /*0400*/  IABS R18, R9 ;  /* 0x0000000900127213 */ /* 0x000fc80000000000 */
[----:B------:R-:W-:-:S05]  /*0410*/  IADD3 R16, PT, PT, -R10, RZ, RZ ;  /* 0x000000ff0a107210 */ /* 0x000fca0007ffe1ff */
[----:B------:R-:W-:-:S05]  /*0420*/  IMAD R11, R18, R16, R11 ;  /* 0x00000010120b7224 */ /* 0x000fca00078e020b */
[----:B------:R-:W-:-:S13]  /*0430*/  ISETP.GT.U32.AND P3, PT, R8, R11, PT ;  /* 0x0000000b0800720c */ /* 0x000fda0003f64070 */
[----:B------:R-:W-:Y:S01]  /*0440*/  @!P3 IMAD.IADD R11, R11, 0x1, -R18 ;  /* 0x000000010b0bb824 */ /* 0x000fe200078e0a12 */
[----:B------:R-:W-:-:S04]  /*0450*/  @!P3 IADD3 R10, PT, PT, R10, 0x1, RZ ;  /* 0x000000010a0ab810 */ /* 0x000fc80007ffe0ff */
[----:B------:R-:W-:Y:S02]  /*0460*/  ISETP.GE.U32.AND P1, PT, R11, R8, PT ;  /* 0x000000080b00720c */ /* 0x000fe40003f26070 */
[----:B------:R-:W-:-:S04]  /*0470*/  LOP3.LUT R11, R26, R9, RZ, 0x3c, !PT ;  /* 0x000000091a0b7212 */ /* 0x000fc800078e3cff */
[----:B------:R-:W-:-:S07]  /*0480*/  ISETP.GE.AND P4, PT, R11, RZ, PT ;  /* 0x000000ff0b00720c */ /* 0x000fce0003f86270 */
[----:B------:R-:W-:-:S06]  /*0490*/  @P1 VIADD R10, R10, 0x1 ;  /* 0x000000010a0a1836 */ /* 0x000fcc0000000000 */
[----:B------:R-:W-:-:S04]  /*04a0*/  @!P4 IADD3 R10, PT, PT, -R10, RZ, RZ ;  /* 0x000000ff0a0ac210 */ /* 0x000fc80007ffe1ff */
[----:B0-----:R-:W-:Y:S01]  /*04b0*/  SEL R15, R13, R10, !P2 ;  /* 0x0000000a0d0f7207 */ /* 0x001fe20005000000 */
[----:B------:R-:W-:-:S04]  /*04c0*/  IMAD.WIDE R10, R26, 0x4, R4 ;  /* 0x000000041a0a7825 */ /* 0x000fc800078e0204 */
[----:B------:R-:W-:Y:S02]  /*04d0*/  IMAD.WIDE R18, R15, 0x4, R6 ;  /* 0x000000040f127825 */ /* 0x000fe400078e0206 */
[----:B------:R-:W2:Y:S04]  /*04e0*/  LDG.E.CONSTANT R10, desc[UR4][R10.64] ;  /* 0x000000040a0a7981 */ /* 0x000ea8000c1e9900 */
[----:B------:R-:W3:Y:S01]  /*04f0*/  LDG.E.CONSTANT R18, desc[UR4][R18.64] ;  /* 0x0000000412127981 */ /* 0x000ee2000c1e9900 */
[----:B------:R-:W-:Y:S01]  /*0500*/  IMAD.MOV R16, RZ, RZ, -R15 ;  /* 0x000000ffff107224 */ /* 0x000fe200078e0a0f */
[----:B------:R-:W-:-:S03]  /*0510*/  IADD3 R14, PT, PT, R14, 0x1, RZ ;  /* 0x000000010e0e7810 */ /* 0x000fc60007ffe0ff */
[--C-:B------:R-:W-:Y:S01]  /*0520*/  IMAD R16, R9, R16, R26.reuse ;  /* 0x0000001009107224 */ /* 0x100fe200078e021a */
[----:B------:R-:W-:Y:S01]  /*0530*/  ISETP.NE.AND P1, PT, R14, RZ, PT ;  /* 0x000000ff0e00720c */ /* 0x000fe20003f25270 */
[----:B------:R-:W-:Y:S02]  /*0540*/  IMAD.IADD R26, R17, 0x1, R26 ;  /* 0x00000001111a7824 */ /* 0x000fe400078e021a */
[----:B--2---:R-:W-:Y:S01]  /*0550*/  FMUL R15, R10, UR6 ;  /* 0x000000060a0f7c20 */ /* 0x004fe20008400000 */
[----:B---3--:R-:W-:-:S04]  /*0560*/  IMAD R21, R18, R9, R16 ;  /* 0x0000000912157224 */ /* 0x008fc800078e0210 */
[----:B------:R-:W-:-:S05]  /*0570*/  IMAD.WIDE R20, R21, 0x4, R2 ;  /* 0x0000000415147825 */ /* 0x000fca00078e0202 */
[----:B------:R0:W-:Y:S01]  /*0580*/  REDG.E.ADD.F32.FTZ.RN.STRONG.GPU desc[UR4][R20.64], R15 ;  /* 0x0000000f140079a6 */ /* 0x0001e2000c12f304 */
[----:B------:R-:W-:Y:S05]  /*0590*/  @P1 BRA `(.L_x_70) ;  /* 0xfffffffc008c1947 */ /* 0x000fea000383ffff */
.L_x_69:
[----:B------:R-:W-:Y:S05]  /*05a0*/  BSYNC.RECONVERGENT B0 ;  /* 0x0000000000007941 */ /* 0x000fea0003800200 */
.L_x_68:
[----:B------:R-:W-:Y:S05]  /*05b0*/  @!P0 EXIT ;  /* 0x000000000000894d */ /* 0x000fea0003800000 */
[----:B------:R-:W-:Y:S01]  /*05c0*/  IABS R18, R9 ;  /* 0x0000000900127213 */ /* 0x000fe20000000000 */
[----:B------:R-:W1:Y:S01]  /*05d0*/  LDC R19, c[0x0][0x380] ;  /* 0x0000e000ff137b82 */ /* 0x000e620000000800 */
[----:B------:R-:W2:Y:S02]  /*05e0*/  LDCU UR6, c[0x0][0x388] ;  /* 0x00007100ff0677ac */ /* 0x000ea40008000800 */
[----:B------:R-:W3:Y:S05]  /*05f0*/  I2F.RP R10, R18 ;  /* 0x00000012000a7306 */ /* 0x000eea0000209400 */
[----:B------:R-:W4:Y:S08]  /*0600*/  LDC.64 R2, c[0x0][0x3a0] ;  /* 0x0000e800ff027b82 */ /* 0x000f300000000a00 */
[----:B------:R-:W0:Y:S01]  /*0610*/  LDC.64 R4, c[0x0][0x390] ;  /* 0x0000e400ff047b82 */ /* 0x000e220000000a00 */
[----:B---3--:R-:W3:Y:S07]  /*0620*/  MUFU.RCP R10, R10 ;  /* 0x0000000a000a7308 */ /* 0x008eee0000001000 */
[----:B------:R-:W0:Y:S01]  /*0630*/  LDC.64 R6, c[0x0][0x398] ;  /* 0x0000e600ff067b82 */ /* 0x000e220000000a00 */
[----:B---3--:R-:W-:-:S04]  /*0640*/  IADD3 R8, PT, PT, R10, 0xffffffe, RZ ;  /* 0x0ffffffe0a087810 */ /* 0x008fc80007ffe0ff */
[----:B------:R3:W5:Y:S02]  /*0650*/  F2I.FTZ.U32.TRUNC.NTZ R9, R8 ;  /* 0x0000000800097305 */ /* 0x000764000021f000 */
[----:B---3--:R-:W-:Y:S01]  /*0660*/  MOV R8, RZ ;  /* 0x000000ff00087202 */ /* 0x008fe20000000f00 */
[----:B-----5:R-:W-:-:S04]  /*0670*/  IMAD.MOV R11, RZ, RZ, -R9 ;  /* 0x000000ffff0b7224 */ /* 0x020fc800078e0a09 */
[----:B------:R-:W-:-:S04]  /*0680*/  IMAD R11, R11, R18, RZ ;  /* 0x000000120b0b7224 */ /* 0x000fc800078e02ff */
[----:B-12-4-:R-:W-:-:S07]  /*0690*/  IMAD.HI.U32 R16, R9, R11, R8 ;  /* 0x0000000b09107227 */ /* 0x016fce00078e0008 */
.L_x_71:
[----:B-1----:R-:W-:Y:S01]  /*06a0*/  IABS R9, R26 ;  /* 0x0000001a00097213 */ /* 0x002fe20000000000 */
[----:B0-----:R-:W-:Y:S01]  /*06b0*/  IMAD.WIDE R10, R26, 0x4, R4 ;  /* 0x000000041a0a7825 */ /* 0x001fe200078e0204 */
[-C--:B------:R-:W-:Y:S02]  /*06c0*/  IABS R24, R19.reuse ;  /* 0x0000001300187213 */ /* 0x080fe40000000000 */
[----:B------:R-:W-:Y:S01]  /*06d0*/  LOP3.LUT R23, RZ, R19, RZ, 0x33, !PT ;  /* 0x00000013ff177212 */ /* 0x000fe200078e33ff */
[----:B------:R-:W-:Y:S01]  /*06e0*/  IMAD.HI.U32 R16, R16, R9, RZ ;  /* 0x0000000910107227 */ /* 0x000fe200078e00ff */
[----:B------:R0:W2:Y:S03]  /*06f0*/  LDG.E.CONSTANT R13, desc[UR4][R10.64] ;  /* 0x000000040a0d7981 */ /* 0x0000a6000c1e9900 */
[----:B------:R-:W-:-:S04]  /*0700*/  IMAD.MOV R8, RZ, RZ, -R16 ;  /* 0x000000ffff087224 */ /* 0x000fc800078e0a10 */
[----:B------:R-:W-:Y:S01]  /*0710*/  IMAD R9, R24, R8, R9 ;  /* 0x0000000818097224 */ /* 0x000fe200078e0209 */
[----:B------:R-:W-:-:S04]  /*0720*/  LOP3.LUT R8, R26, R19, RZ, 0x3c, !PT ;  /* 0x000000131a087212 */ /* 0x000fc800078e3cff */
[----:B------:R-:W-:Y:S02]  /*0730*/  ISETP.GT.U32.AND P1, PT, R18, R9, PT ;  /* 0x000000091200720c */ /* 0x000fe40003f24070 */
[----:B------:R-:W-:-:S11]  /*0740*/  ISETP.GE.AND P2, PT, R8, RZ, PT ;  /* 0x000000ff0800720c */ /* 0x000fd60003f46270 */
[----:B------:R-:W-:Y:S01]  /*0750*/  @!P1 IADD3 R9, PT, PT, R9, -R24, RZ ;  /* 0x8000001809099210 */ /* 0x000fe20007ffe0ff */
[----:B------:R-:W-:-:S03]  /*0760*/  @!P1 VIADD R16, R16, 0x1 ;  /* 0x0000000110109836 */ /* 0x000fc60000000000 */
[----:B------:R-:W-:-:S13]  /*0770*/  ISETP.GE.U32.AND P0, PT, R9, R18, PT ;  /* 0x000000120900720c */ /* 0x000fda0003f06070 */
[----:B------:R-:W-:Y:S02]  /*0780*/  @P0 IADD3 R16, PT, PT, R16, 0x1, RZ ;  /* 0x0000000110100810 */ /* 0x000fe40007ffe0ff */
[----:B------:R-:W-:-:S03]  /*0790*/  ISETP.NE.AND P0, PT, R19, RZ, PT ;  /* 0x000000ff1300720c */ /* 0x000fc60003f05270 */
[----:B------:R-:W-:-:S05]  /*07a0*/  @!P2 IMAD.MOV R16, RZ, RZ, -R16 ;  /* 0x000000ffff10a224 */ /* 0x000fca00078e0a10 */
[----:B------:R-:W-:-:S05]  /*07b0*/  SEL R15, R23, R16, !P0 ;  /* 0x00000010170f7207 */ /* 0x000fca0004000000 */
[----:B------:R-:W-:-:S06]  /*07c0*/  IMAD.WIDE R28, R15, 0x4, R6 ;  /* 0x000000040f1c7825 */ /* 0x000fcc00078e0206 */
[----:B------:R1:W3:Y:S01]  /*07d0*/  LDG.E.CONSTANT R28, desc[UR4][R28.64] ;  /* 0x000000041c1c7981 */ /* 0x0002e2000c1e9900 */
[----:B------:R-:W4:Y:S08]  /*07e0*/  I2F.RP R12, R24 ;  /* 0x00000018000c7306 */ /* 0x000f300000209400 */
[----:B----4-:R-:W4:Y:S02]  /*07f0*/  MUFU.RCP R12, R12 ;  /* 0x0000000c000c7308 */ /* 0x010f240000001000 */
[----:B----4-:R-:W-:-:S06]  /*0800*/  IADD3 R8, PT, PT, R12, 0xffffffe, RZ ;  /* 0x0ffffffe0c087810 */ /* 0x010fcc0007ffe0ff */
[----:B------:R4:W5:Y:S01]  /*0810*/  F2I.FTZ.U32.TRUNC.NTZ R9, R8 ;  /* 0x0000000800097305 */ /* 0x000962000021f000 */
[----:B------:R-:W-:Y:S01]  /*0820*/  IADD3 R20, PT, PT, R17, R26, RZ ;  /* 0x0000001a11147210 */ /* 0x000fe20007ffe0ff */
[----:B----4-:R-:W-:-:S03]  /*0830*/  HFMA2 R8, -RZ, RZ, 0, 0 ;  /* 0x00000000ff087431 */ /* 0x010fc600000001ff */
[----:B------:R-:W-:Y:S01]  /*0840*/  IABS R14, R20 ;  /* 0x00000014000e7213 */ /* 0x000fe20000000000 */
[----:B-----5:R-:W-:-:S04]  /*0850*/  IMAD.MOV R21, RZ, RZ, -R9 ;  /* 0x000000ffff157224 */ /* 0x020fc800078e0a09 */
[----:B------:R-:W-:-:S04]  /*0860*/  IMAD R21, R21, R24, RZ ;  /* 0x0000001815157224 */ /* 0x000fc800078e02ff */
[----:B------:R-:W-:-:S04]  /*0870*/  IMAD.HI.U32 R16, R9, R21, R8 ;  /* 0x0000001509107227 */ /* 0x000fc800078e0008 */
[----:B------:R-:W-:-:S04]  /*0880*/  IMAD.MOV.U32 R9, RZ, RZ, R14 ;  /* 0x000000ffff097224 */ /* 0x000fc800078e000e */
[----:B------:R-:W-:-:S05]  /*0890*/  IMAD.HI.U32 R12, R16, R9, RZ ;  /* 0x00000009100c7227 */ /* 0x000fca00078e00ff */
[----:B------:R-:W-:Y:S02]  /*08a0*/  IADD3 R8, PT, PT, -R12, RZ, RZ ;  /* 0x000000ff0c087210 */ /* 0x000fe40007ffe1ff */
[----:B------:R-:W-:-:S03]  /*08b0*/  MOV R18, R24 ;  /* 0x0000001800127202 */ /* 0x000fc60000000f00 */
[----:B------:R-:W-:Y:S02]  /*08c0*/  IMAD R9, R24, R8, R9 ;  /* 0x0000000818097224 */ /* 0x000fe400078e0209 */
[----:B------:R-:W-:-:S03]  /*08d0*/  IMAD.IADD R22, R17, 0x1, R20 ;  /* 0x0000000111167824 */ /* 0x000fc600078e0214 */
[----:B------:R-:W-:Y:S02]  /*08e0*/  ISETP.GT.U32.AND P5, PT, R18, R9, PT ;  /* 0x000000091200720c */ /* 0x000fe40003fa4070 */
[----:B------:R-:W-:-:S05]  /*08f0*/  IABS R21, R22 ;  /* 0x0000001600157213 */ /* 0x000fca0000000000 */
[----:B------:R-:W-:-:S04]  /*0900*/  IMAD.HI.U32 R14, R16, R21, RZ ;  /* 0x00000015100e7227 */ /* 0x000fc800078e00ff */
[----:B------:R-:W-:Y:S02]  /*0910*/  IMAD.MOV R8, RZ, RZ, -R14 ;  /* 0x000000ffff087224 */ /* 0x000fe400078e0a0e */
[----:B------:R-:W-:Y:S02]  /*0920*/  @!P5 IMAD.IADD R9, R9, 0x1, -R24 ;  /* 0x000000010909d824 */ /* 0x000fe400078e0a18 */
[----:B------:R-:W-:-:S03]  /*0930*/  IMAD R21, R24, R8, R21 ;  /* 0x0000000818157224 */ /* 0x000fc600078e0215 */
[----:B------:R-:W-:Y:S02]  /*0940*/  ISETP.GE.U32.AND P4, PT, R9, R18, PT ;  /* 0x000000120900720c */ /* 0x000fe40003f86070 */
[----:B------:R-:W-:Y:S02]  /*0950*/  LOP3.LUT R8, R20, R19, RZ, 0x3c, !PT ;  /* 0x0000001314087212 */ /* 0x000fe400078e3cff */
[----:B------:R-:W-:Y:S02]  /*0960*/  ISETP.GT.U32.AND P3, PT, R18, R21, PT ;  /* 0x000000151200720c */ /* 0x000fe40003f64070 */
[----:B------:R-:W-:Y:S02]  /*0970*/  IADD3 R15, PT, PT, -R15, RZ, RZ ;  /* 0x000000ff0f0f7210 */ /* 0x000fe40007ffe1ff */
[----:B------:R-:W-:Y:S02]  /*0980*/  ISETP.GE.AND P1, PT, R8, RZ, PT ;  /* 0x000000ff0800720c */ /* 0x000fe40003f26270 */
[----:B------:R-:W-:Y:S01]  /*0990*/  @!P5 IADD3 R12, PT, PT, R12, 0x1, RZ ;  /* 0x000000010c0cd810 */ /* 0x000fe20007ffe0ff */
[----:B------:R-:W-:Y:S01]  /*09a0*/  IMAD R26, R19, R15, R26 ;  /* 0x0000000f131a7224 */ /* 0x000fe200078e021a */
[----:B------:R-:W-:Y:S01]  /*09b0*/  LOP3.LUT R9, R22, R19, RZ, 0x3c, !PT ;  /* 0x0000001316097212 */ /* 0x000fe200078e3cff */
[----:B0-----:R-:W-:-:S04]  /*09c0*/  IMAD.WIDE R10, R17, 0x4, R10 ;  /* 0x00000004110a7825 */ /* 0x001fc800078e020a */
[----:B------:R-:W-:Y:S01]  /*09d0*/  @P4 VIADD R12, R12, 0x1 ;  /* 0x000000010c0c4836 */ /* 0x000fe20000000000 */
[----:B------:R-:W-:Y:S01]  /*09e0*/  ISETP.GE.AND P5, PT, R9, RZ, PT ;  /* 0x000000ff0900720c */ /* 0x000fe20003fa6270 */
[----:B------:R-:W-:-:S05]  /*09f0*/  @!P3 IMAD.IADD R21, R21, 0x1, -R24 ;  /* 0x000000011515b824 */ /* 0x000fca00078e0a18 */
[----:B------:R-:W-:Y:S02]  /*0a00*/  ISETP.GE.U32.AND P2, PT, R21, R18, PT ;  /* 0x000000121500720c */ /* 0x000fe40003f46070 */
[----:B------:R0:W4:Y:S01]  /*0a10*/  LDG.E.CONSTANT R21, desc[UR4][R10.64] ;  /* 0x000000040a157981 */ /* 0x000122000c1e9900 */
[----:B------:R-:W-:-:S10]  /*0a20*/  @!P3 IADD3 R14, PT, PT, R14, 0x1, RZ ;  /* 0x000000010e0eb810 */ /* 0x000fd40007ffe0ff */
[----:B------:R-:W-:-:S04]  /*0a30*/  @P2 IADD3 R14, PT, PT, R14, 0x1, RZ ;  /* 0x000000010e0e2810 */ /* 0x000fc80007ffe0ff */
[----:B-1----:R-:W-:-:S04]  /*0a40*/  MOV R29, R14 ;  /* 0x0000000e001d7202 */ /* 0x002fc80000000f00 */
[----:B------:R-:W-:-:S04]  /*0a50*/  @!P5 IADD3 R29, PT, PT, -R29, RZ, RZ ;  /* 0x000000ff1d1dd210 */ /* 0x000fc80007ffe1ff */
[----:B------:R-:W-:Y:S01]  /*0a60*/  SEL R29, R23, R29, !P0 ;  /* 0x0000001d171d7207 */ /* 0x000fe20004000000 */
[----:B--2---:R-:W-:Y:S01]  /*0a70*/  FMUL R15, R13, UR6 ;  /* 0x000000060d0f7c20 */ /* 0x004fe20008400000 */
[----:B---3--:R-:W-:Y:S02]  /*0a80*/  IMAD R9, R28, R19, R26 ;  /* 0x000000131c097224 */ /* 0x008fe400078e021a */
[----:B------:R-:W-:Y:S02]  /*0a90*/  IMAD.MOV.U32 R28, RZ, RZ, R12 ;  /* 0x000000ffff1c7224 */ /* 0x000fe400078e000c */
[----:B------:R-:W-:-:S04]  /*0aa0*/  IMAD.WIDE R12, R17, 0x4, R10 ;  /* 0x00000004110c7825 */ /* 0x000fc800078e020a */
[----:B------:R-:W-:Y:S01]  /*0ab0*/  @!P1 IMAD.MOV R28, RZ, RZ, -R28 ;  /* 0x000000ffff1c9224 */ /* 0x000fe200078e0a1c */
[----:B------:R-:W2:Y:S01]  /*0ac0*/  LDG.E.CONSTANT R25, desc[UR4][R12.64] ;  /* 0x000000040c197981 */ /* 0x000ea2000c1e9900 */
[C---:B------:R-:W-:Y:S02]  /*0ad0*/  IMAD.IADD R26, R17.reuse, 0x1, R22 ;  /* 0x00000001111a7824 */ /* 0x040fe400078e0216 */
[----:B0-----:R-:W-:Y:S01]  /*0ae0*/  IMAD.WIDE R10, R17, 0x4, R12 ;  /* 0x00000004110a7825 */ /* 0x001fe200078e020c */
[----:B------:R-:W-:Y:S02]  /*0af0*/  SEL R27, R23, R28, !P0 ;  /* 0x0000001c171b7207 */ /* 0x000fe40004000000 */
[----:B------:R-:W-:-:S03]  /*0b00*/  IABS R28, R26 ;  /* 0x0000001a001c7213 */ /* 0x000fc60000000000 */
[----:B------:R0:W3:Y:S02]  /*0b10*/  LDG.E.CONSTANT R10, desc[UR4][R10.64] ;  /* 0x000000040a0a7981 */ /* 0x0000e4000c1e9900 */
[----:B0-----:R-:W-:-:S04]  /*0b20*/  IMAD.HI.U32 R11, R16, R28, RZ ;  /* 0x0000001c100b7227 */ /* 0x001fc800078e00ff */
[----:B------:R-:W-:-:S04]  /*0b30*/  IMAD.MOV R13, RZ, RZ, -R11 ;  /* 0x000000ffff0d7224 */ /* 0x000fc800078e0a0b */
[----:B------:R-:W-:-:S05]  /*0b40*/  IMAD R13, R24, R13, R28 ;  /* 0x0000000d180d7224 */ /* 0x000fca00078e021c */
[----:B------:R-:W-:-:S13]  /*0b50*/  ISETP.GT.U32.AND P2, PT, R18, R13, PT ;  /* 0x0000000d1200720c */ /* 0x000fda0003f44070 */
[----:B------:R-:W-:-:S04]  /*0b60*/  @!P2 IADD3 R13, PT, PT, R13, -R24, RZ ;  /* 0x800000180d0da210 */ /* 0x000fc80007ffe0ff */
[----:B------:R-:W-:Y:S02]  /*0b70*/  ISETP.GE.U32.AND P1, PT, R13, R18, PT ;  /* 0x000000120d00720c */ /* 0x000fe40003f26070 */
[----:B------:R-:W-:Y:S01]  /*0b80*/  LOP3.LUT R13, R26, R19, RZ, 0x3c, !PT ;  /* 0x000000131a0d7212 */ /* 0x000fe200078e3cff */
[----:B------:R-:W-:-:S03]  /*0b90*/  @!P2 VIADD R11, R11, 0x1 ;  /* 0x000000010b0ba836 */ /* 0x000fc60000000000 */
[----:B------:R-:W-:Y:S01]  /*0ba0*/  ISETP.GE.AND P3, PT, R13, RZ, PT ;  /* 0x000000ff0d00720c */ /* 0x000fe20003f66270 */
[----:B------:R-:W-:-:S05]  /*0bb0*/  IMAD.WIDE R8, R9, 0x4, R2 ;  /* 0x0000000409087825 */ /* 0x000fca00078e0202 */
[----:B------:R0:W-:Y:S01]  /*0bc0*/  REDG.E.ADD.F32.FTZ.RN.STRONG.GPU desc[UR4][R8.64], R15 ;  /* 0x0000000f080079a6 */ /* 0x0001e2000c12f304 */
[----:B------:R-:W-:-:S06]  /*0bd0*/  @P1 IADD3 R11, PT, PT, R11, 0x1, RZ ;  /* 0x000000010b0b1810 */ /* 0x000fcc0007ffe0ff */
[----:B------:R-:W-:Y:S02]  /*0be0*/  @!P3 IMAD.MOV R11, RZ, RZ, -R11 ;  /* 0x000000ffff0bb224 */ /* 0x000fe400078e0a0b */
[----:B0-----:R-:W-:-:S03]  /*0bf0*/  IMAD.WIDE R8, R29, 0x4, R6 ;  /* 0x000000041d087825 */ /* 0x001fc600078e0206 */
[----:B------:R-:W-:Y:S01]  /*0c00*/  SEL R11, R23, R11, !P0 ;  /* 0x0000000b170b7207 */ /* 0x000fe20004000000 */
[--C-:B------:R-:W-:Y:S01]  /*0c10*/  IMAD.WIDE R14, R27, 0x4, R6.reuse ;  /* 0x000000041b0e7825 */ /* 0x100fe200078e0206 */
[----:B------:R0:W5:Y:S05]  /*0c20*/  LDG.E.CONSTANT R12, desc[UR4][R8.64] ;  /* 0x00000004080c7981 */ /* 0x00016a000c1e9900 */
[----:B------:R1:W5:Y:S01]  /*0c30*/  LDG.E.CONSTANT R14, desc[UR4][R14.64] ;  /* 0x000000040e0e7981 */ /* 0x000362000c1e9900 */
[----:B0-----:R-:W-:-:S06]  /*0c40*/  IMAD.WIDE R8, R11, 0x4, R6 ;  /* 0x000000040b087825 */ /* 0x001fcc00078e0206 */
[----:B------:R-:W5:Y:S01]  /*0c50*/  LDG.E.CONSTANT R8, desc[UR4][R8.64] ;  /* 0x0000000408087981 */ /* 0x000f62000c1e9900 */
[----:B-1----:R-:W-:Y:S02]  /*0c60*/  IADD3 R15, PT, PT, -R11, RZ, RZ ;  /* 0x000000ff0b0f7210 */ /* 0x002fe40007ffe1ff */
[----:B------:R-:W-:Y:S01]  /*0c70*/  IADD3 R27, PT, PT, -R27, RZ, RZ ;  /* 0x000000ff1b1b7210 */ /* 0x000fe20007ffe1ff */
[----:B------:R-:W-:Y:S02]  /*0c80*/  IMAD.MOV R29, RZ, RZ, -R29 ;  /* 0x000000ffff1d7224 */ /* 0x000fe400078e0a1d */
[----:B------:R-:W-:Y:S01]  /*0c90*/  IMAD R15, R19, R15, R26 ;  /* 0x0000000f130f7224 */ /* 0x000fe200078e021a */
[----:B------:R-:W-:Y:S01]  /*0ca0*/  IADD3 R26, PT, PT, R17, R26, RZ ;  /* 0x0000001a111a7210 */ /* 0x000fe20007ffe0ff */
[C---:B------:R-:W-:Y:S02]  /*0cb0*/  IMAD R20, R19.reuse, R27, R20 ;  /* 0x0000001b13147224 */ /* 0x040fe400078e0214 */
[----:B------:R-:W-:Y:S01]  /*0cc0*/  IMAD R22, R19, R29, R22 ;  /* 0x0000001d13167224 */ /* 0x000fe200078e0216 */
[----:B------:R-:W-:Y:S01]  /*0cd0*/  ISETP.GE.AND P0, PT, R26, R0, PT ;  /* 0x000000001a00720c */ /* 0x000fe20003f06270 */
[----:B----4-:R-:W-:Y:S01]  /*0ce0*/  FMUL R21, R21, UR6 ;  /* 0x0000000615157c20 */ /* 0x010fe20008400000 */
[----:B--2---:R-:W-:Y:S01]  /*0cf0*/  FMUL R25, R25, UR6 ;  /* 0x0000000619197c20 */ /* 0x004fe20008400000 */
[----:B---3--:R-:W-:Y:S01]  /*0d00*/  FMUL R23, R10, UR6 ;  /* 0x000000060a177c20 */ /* 0x008fe20008400000 */
[----:B-----5:R-:W-:-:S02]  /*0d10*/  IMAD R13, R12, R19, R22 ;  /* 0x000000130c0d7224 */ /* 0x020fc400078e0216 */
[-C--:B------:R-:W-:Y:S02]  /*0d20*/  IMAD R11, R14, R19.reuse, R20 ;  /* 0x000000130e0b7224 */ /* 0x080fe400078e0214 */
[----:B------:R-:W-:Y:S02]  /*0d30*/  IMAD R15, R8, R19, R15 ;  /* 0x00000013080f7224 */ /* 0x000fe400078e020f */
[----:B------:R-:W-:-:S04]  /*0d40*/  IMAD.WIDE R8, R11, 0x4, R2 ;  /* 0x000000040b087825 */ /* 0x000fc800078e0202 */
[--C-:B------:R-:W-:Y:S01]  /*0d50*/  IMAD.WIDE R10, R13, 0x4, R2.reuse ;  /* 0x000000040d0a7825 */ /* 0x100fe200078e0202 */
[----:B------:R1:W-:Y:S03]  /*0d60*/  REDG.E.ADD.F32.FTZ.RN.STRONG.GPU desc[UR4][R8.64], R21 ;  /* 0x00000015080079a6 */ /* 0x0003e6000c12f304 */
[----:B------:R-:W-:Y:S01]  /*0d70*/  IMAD.WIDE R12, R15, 0x4, R2 ;  /* 0x000000040f0c7825 */ /* 0x000fe200078e0202 */
[----:B------:R1:W-:Y:S04]  /*0d80*/  REDG.E.ADD.F32.FTZ.RN.STRONG.GPU desc[UR4][R10.64], R25 ;  /* 0x000000190a0079a6 */ /* 0x0003e8000c12f304 */
[----:B------:R1:W-:Y:S01]  /*0d90*/  REDG.E.ADD.F32.FTZ.RN.STRONG.GPU desc[UR4][R12.64], R23 ;  /* 0x000000170c0079a6 */ /* 0x0003e2000c12f304 */
[----:B------:R-:W-:Y:S05]  /*0da0*/  @!P0 BRA `(.L_x_71) ;  /* 0xfffffff8003c8947 */ /* 0x000fea000383ffff */
[----:B------:R-:W-:Y:S05]  /*0db0*/  EXIT ;  /* 0x000000000000794d */ /* 0x000fea0003800000 */
.L_x_72:
        /* <DEDUP_REMOVED lines=12> */
.L_x_128:


//--------------------- .text._Z18addHadamardProductiPKfS0_fPf --------------------------
	.section	.text._Z18addHadamardProductiPKfS0_fPf,"ax",@progbits
	.align	128
        .global         _Z18addHadamardProductiPKfS0_fPf
        .type           _Z18addHadamardProductiPKfS0_fPf,@function
        .size           _Z18addHadamardProductiPKfS0_fPf,(.L_x_129 - _Z18addHadamardProductiPKfS0_fPf)
        .other          _Z18addHadamardProductiPKfS0_fPf,@"STO_CUDA_ENTRY STV_DEFAULT"
_Z18addHadamardProductiPKfS0_fPf:
.text._Z18addHadamardProductiPKfS0_fPf:
        /* <DEDUP_REMOVED lines=11> */
[----:B------:R-:W-:Y:S01]  /*00b0*/  IADD3 R2, PT, PT, R0, R3, RZ ;  /* 0x0000000300027210 */ /* 0x000fe20007ffe0ff */
[----:B------:R-:W1:Y:S01]  /*00c0*/  LDCU UR8, c[0x0][0x398] ;  /* 0x00007300ff0877ac */ /* 0x000e620008000800 */
[----:B------:R-:W-:Y:S01]  /*00d0*/  IADD3 R9, PT, PT, RZ, -R0, RZ ;  /* 0x80000000ff097210 */ /* 0x000fe20007ffe0ff */
[----:B------:R-:W-:Y:S01]  /*00e0*/  BSSY.RECONVERGENT B0, `(.L_x_73) ;  /* 0x000002f000007945 */ /* 0x000fe20003800200 */
[C---:B------:R-:W-:Y:S01]  /*00f0*/  ISETP.GE.AND P0, PT, R2.reuse, UR6, PT ;  /* 0x0000000602007c0c */ /* 0x040fe2000bf06270 */
[----:B------:R-:W2:Y:S01]  /*0100*/  LDCU.64 UR4, c[0x0][0x358] ;  /* 0x00006b00ff0477ac */ /* 0x000ea20008000a00 */
[----:B------:R-:W-:Y:S02]  /*0110*/  VIMNMX R7, PT, PT, R2, UR6, !PT ;  /* 0x0000000602077c48 */ /* 0x000fe4000ffe0100 */
[----:B------:R-:W-:Y:S01]  /*0120*/  SEL R6, RZ, 0x1, P0 ;  /* 0x00000001ff067807 */ /* 0x000fe20000000000 */
[----:B------:R-:W3:Y:S01]  /*0130*/  LDCU UR7, c[0x0][0x398] ;  /* 0x00007300ff0777ac */ /* 0x000ee20008000800 */
[----:B------:R-:W-:-:S02]  /*0140*/  ISETP.NE.U32.AND P2, PT, R0, RZ, PT ;  /* 0x000000ff0000720c */ /* 0x000fc40003f45070 */
        /* <DEDUP_REMOVED lines=20> */
[----:B-123--:R-:W-:Y:S05]  /*0290*/  @!P0 BRA `(.L_x_74) ;  /* 0x00000000004c8947 */ /* 0x00efea0003800000 */
[----:B------:R-:W0:Y:S01]  /*02a0*/  LDC.64 R4, c[0x0][0x3a0] ;  /* 0x0000e800ff047b82 */ /* 0x000e220000000a00 */
[----:B------:R-:W-:-:S04]  /*02b0*/  IADD3 R2, PT, PT, R2, 0x1, RZ ;  /* 0x0000000102027810 */ /* 0x000fc80007ffe0ff */
[----:B------:R-:W-:-:S03]  /*02c0*/  LOP3.LUT R2, R2, 0x3, RZ, 0xc0, !PT ;  /* 0x0000000302027812 */ /* 0x000fc600078ec0ff */
[----:B------:R-:W1:Y:S01]  /*02d0*/  LDC.64 R6, c[0x0][0x390] ;  /* 0x0000e400ff067b82 */ /* 0x000e620000000a00 */
[----:B------:R-:W-:-:S07]  /*02e0*/  IADD3 R2, PT, PT, -R2, RZ, RZ ;  /* 0x000000ff02027210 */ /* 0x000fce0007ffe1ff */
[----:B------:R-:W2:Y:S02]  /*02f0*/  LDC.64 R8, c[0x0][0x388] ;  /* 0x0000e200ff087b82 */ /* 0x000ea40000000a00 */
.L_x_75:
[----:B0--3--:R-:W-:-:S04]  /*0300*/  IMAD.WIDE R10, R3, 0x4, R4 ;  /* 0x00000004030a7825 */ /* 0x009fc800078e0204 */
[C---:B-1----:R-:W-:Y:S01]  /*0310*/  IMAD.WIDE R12, R3.reuse, 0x4, R6 ;  /* 0x00000004030c7825 */ /* 0x042fe200078e0206 */
[----:B------:R-:W3:Y:S03]  /*0320*/  LDG.E R16, desc[UR4][R10.64] ;  /* 0x000000040a107981 */ /* 0x000ee6000c1e1900 */
[----:B--2---:R-:W-:Y:S02]  /*0330*/  IMAD.WIDE R14, R3, 0x4, R8 ;  /* 0x00000004030e7825 */ /* 0x004fe400078e0208 */
[----:B------:R-:W2:Y:S04]  /*0340*/  LDG.E.CONSTANT R13, desc[UR4][R12.64] ;  /* 0x000000040c0d7981 */ /* 0x000ea8000c1e9900 */
[----:B------:R-:W2:Y:S01]  /*0350*/  LDG.E.CONSTANT R14, desc[UR4][R14.64] ;  /* 0x000000040e0e7981 */ /* 0x000ea2000c1e9900 */
[----:B------:R-:W-:-:S04]  /*0360*/  IADD3 R2, PT, PT, R2, 0x1, RZ ;  /* 0x0000000102027810 */ /* 0x000fc80007ffe0ff */
[----:B------:R-:W-:Y:S02]  /*0370*/  ISETP.NE.AND P0, PT, R2, RZ, PT ;  /* 0x000000ff0200720c */ /* 0x000fe40003f05270 */
[----:B------:R-:W-:Y:S01]  /*0380*/  IADD3 R3, PT, PT, R0, R3, RZ ;  /* 0x0000000300037210 */ /* 0x000fe20007ffe0ff */
[----:B---3--:R-:W-:-:S04]  /*0390*/  FMUL R17, R16, UR7 ;  /* 0x0000000710117c20 */ /* 0x008fc80008400000 */
[----:B--2---:R-:W-:-:S05]  /*03a0*/  FFMA R17, R14, R13, R17 ;  /* 0x0000000d0e117223 */ /* 0x004fca0000000011 */
[----:B------:R3:W-:Y:S01]  /*03b0*/  STG.E desc[UR4][R10.64], R17 ;  /* 0x000000110a007986 */ /* 0x0007e2000c101904 */
[----:B------:R-:W-:Y:S05]  /*03c0*/  @P0 BRA `(.L_x_75) ;  /* 0xfffffffc00cc0947 */ /* 0x000fea000383ffff */
.L_x_74:
[----:B------:R-:W-:Y:S05]  /*03d0*/  BSYNC.RECONVERGENT B0 ;  /* 0x0000000000007941 */ /* 0x000fea0003800200 */
.L_x_73:
[----:B------:R-:W-:Y:S05]  /*03e0*/  @!P1 EXIT ;  /* 0x000000000000994d */ /* 0x000fea0003800000 */
.L_x_76:
[----:B0-----:R-:W3:Y:S08]  /*03f0*/  LDC.64 R6, c[0x0][0x3a0] ;  /* 0x0000e800ff067b82 */ /* 0x001ef00000000a00 */
[----:B------:R-:W0:Y:S08]  /*0400*/  LDC.64 R4, c[0x0][0x388] ;  /* 0x0000e200ff047b82 */ /* 0x000e300000000a00 */
[----:B------:R-:W1:Y:S01]  /*0410*/  LDC.64 R8, c[0x0][0x390] ;  /* 0x0000e400ff087b82 */ /* 0x000e620000000a00 */
[----:B---3--:R-:W-:-:S05]  /*0420*/  IMAD.WIDE R16, R3, 0x4, R6 ;  /* 0x0000000403107825 */ /* 0x008fca00078e0206 */
[----:B------:R-:W2:Y:S01]  /*0430*/  LDG.E R2, desc[UR4][R16.64] ;  /* 0x0000000410027981 */ /* 0x000ea2000c1e1900 */
[----:B0-----:R-:W-:-:S05]  /*0440*/  IMAD.WIDE R6, R3, 0x4, R4 ;  /* 0x0000000403067825 */ /* 0x001fca00078e0204 */
[----:B------:R-:W3:Y:S01]  /*0450*/  LDG.E.CONSTANT R19, desc[UR4][R6.64] ;  /* 0x0000000406137981 */ /* 0x000ee2000c1e9900 */
[----:B-1----:R-:W-:-:S05]  /*0460*/  IMAD.WIDE R12, R3, 0x4, R8 ;  /* 0x00000004030c7825 */ /* 0x002fca00078e0208 */
[----:B------:R-:W3:Y:S01]  /*0470*/  LDG.E.CONSTANT R4, desc[UR4][R12.64] ;  /* 0x000000040c047981 */ /* 0x000ee2000c1e9900 */
[----:B------:R-:W-:-:S04]  /*0480*/  IMAD.WIDE R8, R0, 0x4, R6 ;  /* 0x0000000400087825 */ /* 0x000fc800078e0206 */
[----:B------:R-:W-:-:S05]  /*0490*/  IMAD.WIDE R10, R0, 0x4, R12 ;  /* 0x00000004000a7825 */ /* 0x000fca00078e020c */
[----:B------:R-:W4:Y:S01]  /*04a0*/  LDG.E.CONSTANT R15, desc[UR4][R10.64] ;  /* 0x000000040a0f7981 */ /* 0x000f22000c1e9900 */
[----:B--2---:R-:W-:-:S04]  /*04b0*/  FMUL R2, R2, UR8 ;  /* 0x0000000802027c20 */ /* 0x004fc80008400000 */
[----:B---3--:R-:W-:Y:S01]  /*04c0*/  FFMA R19, R19, R4, R2 ;  /* 0x0000000413137223 */ /* 0x008fe20000000002 */
[C---:B------:R-:W-:Y:S01]  /*04d0*/  IMAD.WIDE R4, R0.reuse, 0x4, R16 ;  /* 0x0000000400047825 */ /* 0x040fe200078e0210 */
[----:B------:R-:W4:Y:S04]  /*04e0*/  LDG.E.CONSTANT R2, desc[UR4][R8.64] ;  /* 0x0000000408027981 */ /* 0x000f28000c1e9900 */
[----:B------:R0:W-:Y:S04]  /*04f0*/  STG.E desc[UR4][R16.64], R19 ;  /* 0x0000001310007986 */ /* 0x0001e8000c101904 */
[----:B------:R-:W2:Y:S01]  /*0500*/  LDG.E R14, desc[UR4][R4.64] ;  /* 0x00000004040e7981 */ /* 0x000ea2000c1e1900 */
[----:B------:R-:W-:-:S04]  /*0510*/  IMAD.WIDE R12, R0, 0x4, R8 ;  /* 0x00000004000c7825 */ /* 0x000fc800078e0208 */
[----:B--2---:R-:W-:-:S04]  /*0520*/  FMUL R7, R14, UR8 ;  /* 0x000000080e077c20 */ /* 0x004fc80008400000 */
[----:B----4-:R-:W-:Y:S01]  /*0530*/  FFMA R21, R2, R15, R7 ;  /* 0x0000000f02157223 */ /* 0x010fe20000000007 */
[C---:B------:R-:W-:Y:S01]  /*0540*/  IMAD.WIDE R6, R0.reuse, 0x4, R4 ;  /* 0x0000000400067825 */ /* 0x040fe200078e0204 */
[----:B------:R-:W2:Y:S03]  /*0550*/  LDG.E.CONSTANT R2, desc[UR4][R12.64] ;  /* 0x000000040c027981 */ /* 0x000ea6000c1e9900 */
[C---:B------:R-:W-:Y:S01]  /*0560*/  IMAD.WIDE R14, R0.reuse, 0x4, R10 ;  /* 0x00000004000e7825 */ /* 0x040fe200078e020a */
[----:B------:R1:W-:Y:S04]  /*0570*/  STG.E desc[UR4][R4.64], R21 ;  /* 0x0000001504007986 */ /* 0x0003e8000c101904 */
[----:B0-----:R-:W3:Y:S04]  /*0580*/  LDG.E R16, desc[UR4][R6.64] ;  /* 0x0000000406107981 */ /* 0x001ee8000c1e1900 */
[----:B------:R-:W2:Y:S01]  /*0590*/  LDG.E.CONSTANT R17, desc[UR4][R14.64] ;  /* 0x000000040e117981 */ /* 0x000ea2000c1e9900 */
[----:B------:R-:W-:-:S06]  /*05a0*/  IMAD.WIDE R10, R0, 0x4, R14 ;  /* 0x00000004000a7825 */ /* 0x000fcc00078e020e */
[----:B------:R-:W4:Y:S01]  /*05b0*/  LDG.E.CONSTANT R11, desc[UR4][R10.64] ;  /* 0x000000040a0b7981 */ /* 0x000f22000c1e9900 */
[----:B---3--:R-:W-:-:S04]  /*05c0*/  FMUL R9, R16, UR8 ;  /* 0x0000000810097c20 */ /* 0x008fc80008400000 */
[----:B--2---:R-:W-:Y:S01]  /*05d0*/  FFMA R19, R2, R17, R9 ;  /* 0x0000001102137223 */ /* 0x004fe20000000009 */
[----:B------:R-:W-:-:S04]  /*05e0*/  IMAD.WIDE R16, R0, 0x4, R6 ;  /* 0x0000000400107825 */ /* 0x000fc800078e0206 */
[C---:B------:R-:W-:Y:S01]  /*05f0*/  IMAD.WIDE R8, R0.reuse, 0x4, R12 ;  /* 0x0000000400087825 */ /* 0x040fe200078e020c */
[----:B------:R0:W-:Y:S04]  /*0600*/  STG.E desc[UR4][R6.64], R19 ;  /* 0x0000001306007986 */ /* 0x0001e8000c101904 */
[----:B------:R-:W1:Y:S04]  /*0610*/  LDG.E R2, desc[UR4][R16.64] ;  /* 0x0000000410027981 */ /* 0x000e68000c1e1900 */
[----:B------:R-:W4:Y:S01]  /*0620*/  LDG.E.CONSTANT R8, desc[UR4][R8.64] ;  /* 0x0000000408087981 */ /* 0x000f22000c1e9900 */
[----:B------:R-:W-:-:S04]  /*0630*/  LEA R3, R0, R3, 0x2 ;  /* 0x0000000300037211 */ /* 0x000fc800078e10ff */
[----:B------:R-:W-:Y:S01]  /*0640*/  ISETP.GE.AND P0, PT, R3, UR6, PT ;  /* 0x0000000603007c0c */ /* 0x000fe2000bf06270 */
[----:B-1----:R-:W-:-:S04]  /*0650*/  FMUL R5, R2, UR8 ;  /* 0x0000000802057c20 */ /* 0x002fc80008400000 */
[----:B----4-:R-:W-:-:S05]  /*0660*/  FFMA R5, R8, R11, R5 ;  /* 0x0000000b08057223 */ /* 0x010fca0000000005 */
[----:B------:R0:W-:Y:S03]  /*0670*/  STG.E desc[UR4][R16.64], R5 ;  /* 0x0000000510007986 */ /* 0x0001e6000c101904 */
[----:B------:R-:W-:Y:S05]  /*0680*/  @!P0 BRA `(.L_x_76) ;  /* 0xfffffffc00588947 */ /* 0x000fea000383ffff */
[----:B------:R-:W-:Y:S05]  /*0690*/  EXIT ;  /* 0x000000000000794d */ /* 0x000fea0003800000 */
.L_x_77:
        /* <DEDUP_REMOVED lines=14> */
.L_x_129:


//--------------------- .text._Z15hadamardProductiPKfS0_S0_Pf --------------------------
	.section	.text._Z15hadamardProductiPKfS0_S0_Pf,"ax",@progbits
	.align	128
        .global         _Z15hadamardProductiPKfS0_S0_Pf
        .type           _Z15hadamardProductiPKfS0_S0_Pf,@function
        .size           _Z15hadamardProductiPKfS0_S0_Pf,(.L_x_130 - _Z15hadamardProductiPKfS0_S0_Pf)
        .other          _Z15hadamardProductiPKfS0_S0_Pf,@"STO_CUDA_ENTRY STV_DEFAULT"
_Z15hadamardProductiPKfS0_S0_Pf:
.text._Z15hadamardProductiPKfS0_S0_Pf:
        /* <DEDUP_REMOVED lines=46> */
[----:B------:R-:W3:Y:S02]  /*02e0*/  LDC.64 R8, c[0x0][0x398] ;  /* 0x0000e600ff087b82 */ /* 0x000ee40000000a00 */
.L_x_80:
[----:B--2---:R-:W-:-:S04]  /*02f0*/  IMAD.WIDE R16, R0, 0x4, R6 ;  /* 0x0000000400107825 */ /* 0x004fc800078e0206 */
[C---:B-1----:R-:W-:Y:S02]  /*0300*/  IMAD.WIDE R18, R0.reuse, 0x4, R4 ;  /* 0x0000000400127825 */ /* 0x042fe400078e0204 */
[----:B------:R-:W2:Y:S02]  /*0310*/  LDG.E.CONSTANT R17, desc[UR4][R16.64] ;  /* 0x0000000410117981 */ /* 0x000ea4000c1e9900 */
[C---:B---3--:R-:W-:Y:S02]  /*0320*/  IMAD.WIDE R14, R0.reuse, 0x4, R8 ;  /* 0x00000004000e7825 */ /* 0x048fe400078e0208 */
[----:B------:R-:W2:Y:S04]  /*0330*/  LDG.E.CONSTANT R18, desc[UR4][R18.64] ;  /* 0x0000000412127981 */ /* 0x000ea8000c1e9900 */
[----:B------:R-:W3:Y:S01]  /*0340*/  LDG.E.CONSTANT R15, desc[UR4][R14.64] ;  /* 0x000000040e0f7981 */ /* 0x000ee2000c1e9900 */
[----:B0---4-:R-:W-:Y:S01]  /*0350*/  IMAD.WIDE R10, R0, 0x4, R2 ;  /* 0x00000004000a7825 */ /* 0x011fe200078e0202 */
[----:B------:R-:W-:-:S04]  /*0360*/  IADD3 R12, PT, PT, R12, 0x1, RZ ;  /* 0x000000010c0c7810 */ /* 0x000fc80007ffe0ff */
[----:B------:R-:W-:Y:S02]  /*0370*/  ISETP.NE.AND P0, PT, R12, RZ, PT ;  /* 0x000000ff0c00720c */ /* 0x000fe40003f05270 */
[----:B------:R-:W-:Y:S01]  /*0380*/  IADD3 R0, PT, PT, R13, R0, RZ ;  /* 0x000000000d007210 */ /* 0x000fe20007ffe0ff */
[----:B--2---:R-:W-:-:S04]  /*0390*/  FMUL R20, R18, R17 ;  /* 0x0000001112147220 */ /* 0x004fc80000400000 */
[----:B---3--:R-:W-:-:S05]  /*03a0*/  FMUL R21, R20, R15 ;  /* 0x0000000f14157220 */ /* 0x008fca0000400000 */
[----:B------:R4:W-:Y:S01]  /*03b0*/  STG.E desc[UR4][R10.64], R21 ;  /* 0x000000150a007986 */ /* 0x0009e2000c101904 */
[----:B------:R-:W-:Y:S05]  /*03c0*/  @P0 BRA `(.L_x_80) ;  /* 0xfffffffc00c80947 */ /* 0x000fea000383ffff */
.L_x_79:
[----:B------:R-:W-:Y:S05]  /*03d0*/  BSYNC.RECONVERGENT B0 ;  /* 0x0000000000007941 */ /* 0x000fea0003800200 */
.L_x_78:
[----:B------:R-:W-:Y:S05]  /*03e0*/  @!P1 EXIT ;  /* 0x000000000000994d */ /* 0x000fea0003800000 */
.L_x_81:
[----:B0-----:R-:W0:Y:S08]  /*03f0*/  LDC.64 R24, c[0x0][0x390] ;  /* 0x0000e400ff187b82 */ /* 0x001e300000000a00 */
[----:B------:R-:W1:Y:S08]  /*0400*/  LDC.64 R2, c[0x0][0x388] ;  /* 0x0000e200ff027b82 */ /* 0x000e700000000a00 */
[----:B------:R-:W2:Y:S01]  /*0410*/  LDC.64 R4, c[0x0][0x398] ;  /* 0x0000e600ff047b82 */ /* 0x000ea20000000a00 */
[----:B0-----:R-:W-:-:S05]  /*0420*/  IMAD.WIDE R24, R0, 0x4, R24 ;  /* 0x0000000400187825 */ /* 0x001fca00078e0218 */
[----:B------:R-:W3:Y:S01]  /*0430*/  LDG.E.CONSTANT R19, desc[UR4][R24.64] ;  /* 0x0000000418137981 */ /* 0x000ee2000c1e9900 */
[----:B------:R-:W-:-:S04]  /*0440*/  IMAD.WIDE R14, R13, 0x4, R24 ;  /* 0x000000040d0e7825 */ /* 0x000fc800078e0218 */
[----:B-1----:R-:W-:-:S04]  /*0450*/  IMAD.WIDE R2, R0, 0x4, R2 ;  /* 0x0000000400027825 */ /* 0x002fc800078e0202 */
[C---:B----4-:R-:W-:Y:S01]  /*0460*/  IMAD.WIDE R10, R13.reuse, 0x4, R14 ;  /* 0x000000040d0a7825 */ /* 0x050fe200078e020e */
[----:B------:R0:W3:Y:S03]  /*0470*/  LDG.E.CONSTANT R12, desc[UR4][R2.64] ;  /* 0x00000004020c7981 */ /* 0x0000e6000c1e9900 */
[----:B--2---:R-:W-:Y:S01]  /*0480*/  IMAD.WIDE R4, R0, 0x4, R4 ;  /* 0x0000000400047825 */ /* 0x004fe200078e0204 */
[----:B------:R-:W2:Y:S03]  /*0490*/  LDG.E.CONSTANT R15, desc[UR4][R14.64] ;  /* 0x000000040e0f7981 */ /* 0x000ea6000c1e9900 */
[----:B------:R-:W-:-:S04]  /*04a0*/  IMAD.WIDE R26, R13, 0x4, R2 ;  /* 0x000000040d1a7825 */ /* 0x000fc800078e0202 */
[C---:B------:R-:W-:Y:S01]  /*04b0*/  IMAD.WIDE R8, R13.reuse, 0x4, R4 ;  /* 0x000000040d087825 */ /* 0x040fe200078e0204 */
[----:B------:R-:W2:Y:S03]  /*04c0*/  LDG.E.CONSTANT R16, desc[UR4][R26.64] ;  /* 0x000000041a107981 */ /* 0x000ea6000c1e9900 */
[C---:B------:R-:W-:Y:S01]  /*04d0*/  IMAD.WIDE R28, R13.reuse, 0x4, R26 ;  /* 0x000000040d1c7825 */ /* 0x040fe200078e021a */
[----:B------:R-:W4:Y:S03]  /*04e0*/  LDG.E.CONSTANT R4, desc[UR4][R4.64] ;  /* 0x0000000404047981 */ /* 0x000f26000c1e9900 */
[C---:B0-----:R-:W-:Y:S01]  /*04f0*/  IMAD.WIDE R2, R13.reuse, 0x4, R8 ;  /* 0x000000040d027825 */ /* 0x041fe200078e0208 */
[----:B------:R-:W5:Y:S03]  /*0500*/  LDG.E.CONSTANT R17, desc[UR4][R28.64] ;  /* 0x000000041c117981 */ /* 0x000f66000c1e9900 */
[C---:B------:R-:W-:Y:S01]  /*0510*/  IMAD.WIDE R6, R13.reuse, 0x4, R10 ;  /* 0x000000040d067825 */ /* 0x040fe200078e020a */
[----:B------:R-:W5:Y:S03]  /*0520*/  LDG.E.CONSTANT R8, desc[UR4][R8.64] ;  /* 0x0000000408087981 */ /* 0x000f66000c1e9900 */
[C---:B------:R-:W-:Y:S01]  /*0530*/  IMAD.WIDE R22, R13.reuse, 0x4, R28 ;  /* 0x000000040d167825 */ /* 0x040fe200078e021c */
[----:B------:R-:W5:Y:S03]  /*0540*/  LDG.E.CONSTANT R10, desc[UR4][R10.64] ;  /* 0x000000040a0a7981 */ /* 0x000f66000c1e9900 */
[----:B------:R-:W-:Y:S01]  /*0550*/  IMAD.WIDE R20, R13, 0x4, R2 ;  /* 0x000000040d147825 */ /* 0x000fe200078e0202 */
[----:B------:R0:W5:Y:S04]  /*0560*/  LDG.E.CONSTANT R18, desc[UR4][R22.64] ;  /* 0x0000000416127981 */ /* 0x000168000c1e9900 */
[----:B------:R-:W5:Y:S04]  /*0570*/  LDG.E.CONSTANT R7, desc[UR4][R6.64] ;  /* 0x0000000406077981 */ /* 0x000f68000c1e9900 */
[----:B------:R-:W5:Y:S01]  /*0580*/  LDG.E.CONSTANT R2, desc[UR4][R2.64] ;  /* 0x0000000402027981 */ /* 0x000f62000c1e9900 */
[----:B0-----:R-:W0:Y:S03]  /*0590*/  LDC.64 R22, c[0x0][0x3a0] ;  /* 0x0000e800ff167b82 */ /* 0x001e260000000a00 */
[----:B------:R-:W5:Y:S01]  /*05a0*/  LDG.E.CONSTANT R20, desc[UR4][R20.64] ;  /* 0x0000000414147981 */ /* 0x000f62000c1e9900 */
[----:B0-----:R-:W-:-:S04]  /*05b0*/  IMAD.WIDE R22, R0, 0x4, R22 ;  /* 0x0000000400167825 */ /* 0x001fc800078e0216 */
[C---:B------:R-:W-:Y:S01]  /*05c0*/  IMAD.WIDE R24, R13.reuse, 0x4, R22 ;  /* 0x000000040d187825 */ /* 0x040fe200078e0216 */
[----:B------:R-:W-:-:S04]  /*05d0*/  LEA R0, R13, R0, 0x2 ;  /* 0x000000000d007211 */ /* 0x000fc800078e10ff */
[----:B------:R-:W-:Y:S01]  /*05e0*/  ISETP.GE.AND P0, PT, R0, UR6, PT ;  /* 0x0000000600007c0c */ /* 0x000fe2000bf06270 */
[----:B---3--:R-:W-:Y:S01]  /*05f0*/  FMUL R19, R12, R19 ;  /* 0x000000130c137220 */ /* 0x008fe20000400000 */
[----:B--2---:R-:W-:-:S03]  /*0600*/  FMUL R15, R16, R15 ;  /* 0x0000000f100f7220 */ /* 0x004fc60000400000 */
[----:B----4-:R-:W-:Y:S01]  /*0610*/  FMUL R19, R19, R4 ;  /* 0x0000000413137220 */ /* 0x010fe20000400000 */
[----:B-----5:R-:W-:Y:S01]  /*0620*/  FMUL R17, R17, R10 ;  /* 0x0000000a11117220 */ /* 0x020fe20000400000 */
[----:B------:R-:W-:-:S04]  /*0630*/  IMAD.WIDE R10, R13, 0x4, R24 ;  /* 0x000000040d0a7825 */ /* 0x000fc800078e0218 */
[----:B------:R-:W-:Y:S01]  /*0640*/  FMUL R15, R15, R8 ;  /* 0x000000080f0f7220 */ /* 0x000fe20000400000 */
[----:B------:R-:W-:Y:S01]  /*0650*/  FMUL R7, R18, R7 ;  /* 0x0000000712077220 */ /* 0x000fe20000400000 */
[----:B------:R0:W-:Y:S01]  /*0660*/  STG.E desc[UR4][R22.64], R19 ;  /* 0x0000001316007986 */ /* 0x0001e2000c101904 */
[----:B------:R-:W-:Y:S01]  /*0670*/  FMUL R17, R17, R2 ;  /* 0x0000000211117220 */ /* 0x000fe20000400000 */
[----:B------:R-:W-:-:S04]  /*0680*/  IMAD.WIDE R2, R13, 0x4, R10 ;  /* 0x000000040d027825 */ /* 0x000fc800078e020a */
[----:B------:R-:W-:Y:S01]  /*0690*/  FMUL R7, R7, R20 ;  /* 0x0000001407077220 */ /* 0x000fe20000400000 */
[----:B------:R0:W-:Y:S04]  /*06a0*/  STG.E desc[UR4][R24.64], R15 ;  /* 0x0000000f18007986 */ /* 0x0001e8000c101904 */
[----:B------:R0:W-:Y:S04]  /*06b0*/  STG.E desc[UR4][R10.64], R17 ;  /* 0x000000110a007986 */ /* 0x0001e8000c101904 */
[----:B------:R0:W-:Y:S01]  /*06c0*/  STG.E desc[UR4][R2.64], R7 ;  /* 0x0000000702007986 */ /* 0x0001e2000c101904 */
[----:B------:R-:W-:Y:S05]  /*06d0*/  @!P0 BRA `(.L_x_81) ;  /* 0xfffffffc00448947 */ /* 0x000fea000383ffff */
[----:B------:R-:W-:Y:S05]  /*06e0*/  EXIT ;  /* 0x000000000000794d */ /* 0x000fea0003800000 */
.L_x_82:
        /* <DEDUP_REMOVED lines=9> */
.L_x_130:


//--------------------- .text._Z15hadamardProductiPKfS0_Pf --------------------------
	.section	.text._Z15hadamardProductiPKfS0_Pf,"ax",@progbits
	.align	128
        .global         _Z15hadamardProductiPKfS0_Pf
        .type           _Z15hadamardProductiPKfS0_Pf,@function
        .size           _Z15hadamardProductiPKfS0_Pf,(.L_x_131 - _Z15hadamardProductiPKfS0_Pf)
        .other          _Z15hadamardProductiPKfS0_Pf,@"STO_CUDA_ENTRY STV_DEFAULT"
_Z15hadamardProductiPKfS0_Pf:
.text._Z15hadamardProductiPKfS0_Pf:
        /* <DEDUP_REMOVED lines=45> */
[----:B------:R-:W2:Y:S02]  /*02d0*/  LDC.64 R8, c[0x0][0x398] ;  /* 0x0000e600ff087b82 */ /* 0x000ea40000000a00 */
.L_x_85:
[----:B-1----:R-:W-:-:S04]  /*02e0*/  IMAD.WIDE R12, R3, 0x4, R6 ;  /* 0x00000004030c7825 */ /* 0x002fc800078e0206 */
[C---:B0-----:R-:W-:Y:S02]  /*02f0*/  IMAD.WIDE R14, R3.reuse, 0x4, R4 ;  /* 0x00000004030e7825 */ /* 0x041fe400078e0204 */
[----:B---3--:R-:W3:Y:S04]  /*0300*/  LDG.E.CONSTANT R13, desc[UR4][R12.64] ;  /* 0x000000040c0d7981 */ /* 0x008ee8000c1e9900 */
[----:B------:R-:W3:Y:S01]  /*0310*/  LDG.E.CONSTANT R14, desc[UR4][R14.64] ;  /* 0x000000040e0e7981 */ /* 0x000ee2000c1e9900 */
[----:B--2---:R-:W-:Y:S01]  /*0320*/  IMAD.WIDE R10, R3, 0x4, R8 ;  /* 0x00000004030a7825 */ /* 0x004fe200078e0208 */
[----:B------:R-:W-:Y:S02]  /*0330*/  IADD3 R2, PT, PT, R2, 0x1, RZ ;  /* 0x0000000102027810 */ /* 0x000fe40007ffe0ff */
[----:B------:R-:W-:-:S02]  /*0340*/  IADD3 R3, PT, PT, R0, R3, RZ ;  /* 0x0000000300037210 */ /* 0x000fc40007ffe0ff */
[----:B------:R-:W-:Y:S01]  /*0350*/  ISETP.NE.AND P0, PT, R2, RZ, PT ;  /* 0x000000ff0200720c */ /* 0x000fe20003f05270 */
[----:B---3--:R-:W-:-:S05]  /*0360*/  FMUL R17, R14, R13 ;  /* 0x0000000d0e117220 */ /* 0x008fca0000400000 */
[----:B------:R3:W-:Y:S07]  /*0370*/  STG.E desc[UR4][R10.64], R17 ;  /* 0x000000110a007986 */ /* 0x0007ee000c101904 */
[----:B------:R-:W-:Y:S05]  /*0380*/  @P0 BRA `(.L_x_85) ;  /* 0xfffffffc00d40947 */ /* 0x000fea000383ffff */
.L_x_84:
[----:B------:R-:W-:Y:S05]  /*0390*/  BSYNC.RECONVERGENT B0 ;  /* 0x0000000000007941 */ /* 0x000fea0003800200 */
.L_x_83:
[----:B------:R-:W-:Y:S05]  /*03a0*/  @!P1 EXIT ;  /* 0x000000000000994d */ /* 0x000fea0003800000 */
.L_x_86:
[----:B0-----:R-:W0:Y:S08]  /*03b0*/  LDC.64 R4, c[0x0][0x388] ;  /* 0x0000e200ff047b82 */ /* 0x001e300000000a00 */
[----:B------:R-:W1:Y:S01]  /*03c0*/  LDC.64 R6, c[0x0][0x390] ;  /* 0x0000e400ff067b82 */ /* 0x000e620000000a00 */
[----:B0-----:R-:W-:-:S05]  /*03d0*/  IMAD.WIDE R8, R3, 0x4, R4 ;  /* 0x0000000403087825 */ /* 0x001fca00078e0204 */
[----:B------:R0:W2:Y:S01]  /*03e0*/  LDG.E.CONSTANT R2, desc[UR4][R8.64] ;  /* 0x0000000408027981 */ /* 0x0000a2000c1e9900 */
[----:B---3--:R-:W-:-:S04]  /*03f0*/  IMAD.WIDE R10, R0, 0x4, R8 ;  /* 0x00000004000a7825 */ /* 0x008fc800078e0208 */
[----:B-1----:R-:W-:Y:S01]  /*0400*/  IMAD.WIDE R22, R3, 0x4, R6 ;  /* 0x0000000403167825 */ /* 0x002fe200078e0206 */
[----:B------:R1:W3:Y:S01]  /*0410*/  LDG.E.CONSTANT R12, desc[UR4][R10.64] ;  /* 0x000000040a0c7981 */ /* 0x0002e2000c1e9900 */
[----:B------:R-:W4:Y:S02]  /*0420*/  LDC.64 R6, c[0x0][0x398] ;  /* 0x0000e600ff067b82 */ /* 0x000f240000000a00 */
[----:B------:R-:W-:-:S04]  /*0430*/  IMAD.WIDE R16, R0, 0x4, R10 ;  /* 0x0000000400107825 */ /* 0x000fc800078e020a */
[C---:B------:R-:W-:Y:S01]  /*0440*/  IMAD.WIDE R14, R0.reuse, 0x4, R22 ;  /* 0x00000004000e7825 */ /* 0x040fe200078e0216 */
[----:B------:R3:W5:Y:S03]  /*0450*/  LDG.E.CONSTANT R13, desc[UR4][R16.64] ;  /* 0x00000004100d7981 */ /* 0x000766000c1e9900 */
[C---:B------:R-:W-:Y:S01]  /*0460*/  IMAD.WIDE R18, R0.reuse, 0x4, R16 ;  /* 0x0000000400127825 */ /* 0x040fe200078e0210 */
[----:B------:R-:W2:Y:S03]  /*0470*/  LDG.E.CONSTANT R23, desc[UR4][R22.64] ;  /* 0x0000000416177981 */ /* 0x000ea6000c1e9900 */
[C---:B------:R-:W-:Y:S02]  /*0480*/  IMAD.WIDE R4, R0.reuse, 0x4, R14 ;  /* 0x0000000400047825 */ /* 0x040fe400078e020e */
[----:B------:R-:W3:Y:S02]  /*0490*/  LDG.E.CONSTANT R15, desc[UR4][R14.64] ;  /* 0x000000040e0f7981 */ /* 0x000ee4000c1e9900 */
[----:B------:R-:W-:-:S02]  /*04a0*/  IMAD.WIDE R20, R0, 0x4, R4 ;  /* 0x0000000400147825 */ /* 0x000fc400078e0204 */
[----:B------:R5:W5:Y:S04]  /*04b0*/  LDG.E.CONSTANT R18, desc[UR4][R18.64] ;  /* 0x0000000412127981 */ /* 0x000b68000c1e9900 */
[----:B------:R-:W5:Y:S04]  /*04c0*/  LDG.E.CONSTANT R4, desc[UR4][R4.64] ;  /* 0x0000000404047981 */ /* 0x000f68000c1e9900 */
[----:B------:R-:W5:Y:S01]  /*04d0*/  LDG.E.CONSTANT R21, desc[UR4][R20.64] ;  /* 0x0000000414157981 */ /* 0x000f62000c1e9900 */
[----:B----4-:R-:W-:-:S04]  /*04e0*/  IMAD.WIDE R6, R3, 0x4, R6 ;  /* 0x0000000403067825 */ /* 0x010fc800078e0206 */
[----:B0-----:R-:W-:-:S04]  /*04f0*/  IMAD.WIDE R8, R0, 0x4, R6 ;  /* 0x0000000400087825 */ /* 0x001fc800078e0206 */
[C---:B-1----:R-:W-:Y:S01]  /*0500*/  IMAD.WIDE R10, R0.reuse, 0x4, R8 ;  /* 0x00000004000a7825 */ /* 0x042fe200078e0208 */
[----:B------:R-:W-:-:S04]  /*0510*/  LEA R3, R0, R3, 0x2 ;  /* 0x0000000300037211 */ /* 0x000fc800078e10ff */
[----:B------:R-:W-:Y:S01]  /*0520*/  ISETP.GE.AND P0, PT, R3, UR6, PT ;  /* 0x0000000603007c0c */ /* 0x000fe2000bf06270 */
[----:B--2---:R-:W-:Y:S01]  /*0530*/  FMUL R25, R2, R23 ;  /* 0x0000001702197220 */ /* 0x004fe20000400000 */
[----:B---3--:R-:W-:-:S04]  /*0540*/  FMUL R17, R12, R15 ;  /* 0x0000000f0c117220 */ /* 0x008fc80000400000 */
[----:B------:R0:W-:Y:S04]  /*0550*/  STG.E desc[UR4][R6.64], R25 ;  /* 0x0000001906007986 */ /* 0x0001e8000c101904 */
[----:B------:R0:W-:Y:S01]  /*0560*/  STG.E desc[UR4][R8.64], R17 ;  /* 0x0000001108007986 */ /* 0x0001e2000c101904 */
[----:B-----5:R-:W-:Y:S01]  /*0570*/  FMUL R19, R13, R4 ;  /* 0x000000040d137220 */ /* 0x020fe20000400000 */
[----:B------:R-:W-:-:S04]  /*0580*/  IMAD.WIDE R12, R0, 0x4, R10 ;  /* 0x00000004000c7825 */ /* 0x000fc800078e020a */
[----:B------:R-:W-:Y:S01]  /*0590*/  FMUL R23, R18, R21 ;  /* 0x0000001512177220 */ /* 0x000fe20000400000 */
[----:B------:R0:W-:Y:S04]  /*05a0*/  STG.E desc[UR4][R10.64], R19 ;  /* 0x000000130a007986 */ /* 0x0001e8000c101904 */
[----:B------:R0:W-:Y:S01]  /*05b0*/  STG.E desc[UR4][R12.64], R23 ;  /* 0x000000170c007986 */ /* 0x0001e2000c101904 */
[----:B------:R-:W-:Y:S05]  /*05c0*/  @!P0 BRA `(.L_x_86) ;  /* 0xfffffffc00788947 */ /* 0x000fea000383ffff */
[----:B------:R-:W-:Y:S05]  /*05d0*/  EXIT ;  /* 0x000000000000794d */ /* 0x000fea0003800000 */
.L_x_87:
        /* <DEDUP_REMOVED lines=10> */
.L_x_131:


//--------------------- .text._Z8sumHprodiPKfS0_S0_S0_S0_S0_S0_S0_S0_S0_S0_Pf --------------------------
	.section	.text._Z8sumHprodiPKfS0_S0_S0_S0_S0_S0_S0_S0_S0_S0_Pf,"ax",@progbits
	.align	128
        .global         _Z8sumHprodiPKfS0_S0_S0_S0_S0_S0_S0_S0_S0_S0_Pf
        .type           _Z8sumHprodiPKfS0_S0_S0_S0_S0_S0_S0_S0_S0_S0_Pf,@function
        .size           _Z8sumHprodiPKfS0_S0_S0_S0_S0_S0_S0_S0_S0_S0_Pf,(.L_x_132 - _Z8sumHprodiPKfS0_S0_S0_S0_S0_S0_S0_S0_S0_S0_Pf)
        .other          _Z8sumHprodiPKfS0_S0_S0_S0_S0_S0_S0_S0_S0_S0_Pf,@"STO_CUDA_ENTRY STV_DEFAULT"
_Z8sumHprodiPKfS0_S0_S0_S0_S0_S0_S0_S0_S0_S0_Pf:
.text._Z8sumHprodiPKfS0_S0_S0_S0_S0_S0_S0_S0_S0_S0_Pf:
[----:B------:R-:W-:Y:S01]  /*0000*/  LDC R1, c[0x0][0x37c] ;  /* 0x0000df00ff017b82 */ /* 0x000fe20000000800 */
[----:B------:R-:W0:Y:S01]  /*0010*/  S2R R17, SR_CTAID.X ;  /* 0x0000000000117919 */ /* 0x000e220000002500 */
[----:B------:R-:W0:Y:S01]  /*0020*/  LDCU UR4, c[0x0][0x360] ;  /* 0x00006c00ff0477ac */ /* 0x000e220008000800 */
[----:B------:R-:W0:Y:S01]  /*0030*/  S2R R0, SR_TID.X ;  /* 0x0000000000007919 */ /* 0x000e220000002100 */
[----:B------:R-:W1:Y:S01]  /*0040*/  LDCU UR8, c[0x0][0x380] ;  /* 0x00007000ff0877ac */ /* 0x000e620008000800 */
[----:B0-----:R-:W-:-:S05]  /*0050*/  IMAD R17, R17, UR4, R0 ;  /* 0x0000000411117c24 */ /* 0x001fca000f8e0200 */
[----:B-1----:R-:W-:-:S13]  /*0060*/  ISETP.GE.AND P0, PT, R17, UR8, PT ;  /* 0x0000000811007c0c */ /* 0x002fda000bf06270 */
[----:B------:R-:W-:Y:S05]  /*0070*/  @P0 EXIT ;  /* 0x000000000000094d */ /* 0x000fea0003800000 */
[----:B------:R-:W0:Y:S01]  /*0080*/  LDCU UR5, c[0x0][0x370] ;  /* 0x00006e00ff0577ac */ /* 0x000e220008000800 */
[----:B------:R-:W1:Y:S01]  /*0090*/  LDCU.64 UR6, c[0x0][0x358] ;  /* 0x00006b00ff0677ac */ /* 0x000e620008000a00 */
[----:B0-----:R-:W-:-:S12]  /*00a0*/  UIMAD UR4, UR4, UR5, URZ ;  /* 0x00000005040472a4 */ /* 0x001fd8000f8e02ff */
.L_x_88:
[----:B0-----:R-:W0:Y:S08]  /*00b0*/  LDC.64 R22, c[0x0][0x390] ;  /* 0x0000e400ff167b82 */ /* 0x001e300000000a00 */
[----:B------:R-:W2:Y:S08]  /*00c0*/  LDC.64 R20, c[0x0][0x3a0] ;  /* 0x0000e800ff147b82 */ /* 0x000eb00000000a00 */
[----:B------:R-:W3:Y:S08]  /*00d0*/  LDC.64 R18, c[0x0][0x3a8] ;  /* 0x0000ea00ff127b82 */ /* 0x000ef00000000a00 */
[----:B------:R-:W4:Y:S01]  /*00e0*/  LDC.64 R24, c[0x0][0x388] ;  /* 0x0000e200ff187b82 */ /* 0x000f220000000a00 */
[----:B0-----:R-:W-:-:S06]  /*00f0*/  IMAD.WIDE R22, R17, 0x4, R22 ;  /* 0x0000000411167825 */ /* 0x001fcc00078e0216 */
[----:B-1----:R-:W5:Y:S01]  /*0100*/  LDG.E.CONSTANT R23, desc[UR6][R22.64] ;  /* 0x0000000616177981 */ /* 0x002f62000c1e9900 */
[----:B------:R-:W0:Y:S01]  /*0110*/  LDC.64 R12, c[0x0][0x398] ;  /* 0x0000e600ff0c7b82 */ /* 0x000e220000000a00 */
[----:B--2---:R-:W-:-:S06]  /*0120*/  IMAD.WIDE R20, R17, 0x4, R20 ;  /* 0x0000000411147825 */ /* 0x004fcc00078e0214 */
[----:B------:R-:W2:Y:S01]  /*0130*/  LDG.E.CONSTANT R20, desc[UR6][R20.64] ;  /* 0x0000000614147981 */ /* 0x000ea2000c1e9900 */
[----:B------:R-:W1:Y:S01]  /*0140*/  LDC.64 R14, c[0x0][0x3b0] ;  /* 0x0000ec00ff0e7b82 */ /* 0x000e620000000a00 */
[----:B---3--:R-:W-:-:S06]  /*0150*/  IMAD.WIDE R18, R17, 0x4, R18 ;  /* 0x0000000411127825 */ /* 0x008fcc00078e0212 */
[----:B------:R-:W2:Y:S01]  /*0160*/  LDG.E.CONSTANT R19, desc[UR6][R18.64] ;  /* 0x0000000612137981 */ /* 0x000ea2000c1e9900 */
[----:B------:R-:W3:Y:S01]  /*0170*/  LDC.64 R10, c[0x0][0x3b8] ;  /* 0x0000ee00ff0a7b82 */ /* 0x000ee20000000a00 */
[----:B----4-:R-:W-:-:S05]  /*0180*/  IMAD.WIDE R24, R17, 0x4, R24 ;  /* 0x0000000411187825 */ /* 0x010fca00078e0218 */
[----:B------:R4:W5:Y:S02]  /*0190*/  LDG.E.CONSTANT R0, desc[UR6][R24.64] ;  /* 0x0000000618007981 */ /* 0x000964000c1e9900 */
[----:B------:R-:W4:Y:S08]  /*01a0*/  LDC.64 R2, c[0x0][0x3c0] ;  /* 0x0000f000ff027b82 */ /* 0x000f300000000a00 */
[----:B------:R-:W4:Y:S08]  /*01b0*/  LDC.64 R8, c[0x0][0x3c8] ;  /* 0x0000f200ff087b82 */ /* 0x000f300000000a00 */
[----:B------:R-:W4:Y:S08]  /*01c0*/  LDC.64 R4, c[0x0][0x3d0] ;  /* 0x0000f400ff047b82 */ /* 0x000f300000000a00 */
[----:B------:R-:W4:Y:S01]  /*01d0*/  LDC.64 R6, c[0x0][0x3d8] ;  /* 0x0000f600ff067b82 */ /* 0x000f220000000a00 */
[----:B0-----:R-:W-:-:S04]  /*01e0*/  IMAD.WIDE R12, R17, 0x4, R12 ;  /* 0x00000004110c7825 */ /* 0x001fc800078e020c */
[C---:B-1----:R-:W-:Y:S02]  /*01f0*/  IMAD.WIDE R14, R17.reuse, 0x4, R14 ;  /* 0x00000004110e7825 */ /* 0x042fe400078e020e */
[----:B------:R-:W5:Y:S02]  /*0200*/  LDG.E.CONSTANT R12, desc[UR6][R12.64] ;  /* 0x000000060c0c7981 */ /* 0x000f64000c1e9900 */
[C---:B---3--:R-:W-:Y:S02]  /*0210*/  IMAD.WIDE R10, R17.reuse, 0x4, R10 ;  /* 0x00000004110a7825 */ /* 0x048fe400078e020a */
[----:B------:R-:W3:Y:S02]  /*0220*/  LDG.E.CONSTANT R14, desc[UR6][R14.64] ;  /* 0x000000060e0e7981 */ /* 0x000ee4000c1e9900 */
[C---:B----4-:R-:W-:Y:S02]  /*0230*/  IMAD.WIDE R2, R17.reuse, 0x4, R2 ;  /* 0x0000000411027825 */ /* 0x050fe400078e0202 */
[----:B------:R-:W3:Y:S02]  /*0240*/  LDG.E.CONSTANT R10, desc[UR6][R10.64] ;  /* 0x000000060a0a7981 */ /* 0x000ee4000c1e9900 */
[----:B------:R-:W-:-:S02]  /*0250*/  IMAD.WIDE R8, R17, 0x4, R8 ;  /* 0x0000000411087825 */ /* 0x000fc400078e0208 */
[----:B------:R-:W4:Y:S02]  /*0260*/  LDG.E.CONSTANT R3, desc[UR6][R2.64] ;  /* 0x0000000602037981 */ /* 0x000f24000c1e9900 */
[C---:B------:R-:W-:Y:S02]  /*0270*/  IMAD.WIDE R24, R17.reuse, 0x4, R4 ;  /* 0x0000000411187825 */ /* 0x040fe400078e0204 */
[----:B------:R-:W4:Y:S01]  /*0280*/  LDG.E.CONSTANT R8, desc[UR6][R8.64] ;  /* 0x0000000608087981 */ /* 0x000f22000c1e9900 */
[----:B------:R-:W0:Y:S01]  /*0290*/  LDC.64 R4, c[0x0][0x3e0] ;  /* 0x0000f800ff047b82 */ /* 0x000e220000000a00 */
[C---:B------:R-:W-:Y:S02]  /*02a0*/  IMAD.WIDE R6, R17.reuse, 0x4, R6 ;  /* 0x0000000411067825 */ /* 0x040fe400078e0206 */
[----:B------:R-:W4:Y:S04]  /*02b0*/  LDG.E.CONSTANT R24, desc[UR6][R24.64] ;  /* 0x0000000618187981 */ /* 0x000f28000c1e9900 */
[----:B------:R-:W4:Y:S01]  /*02c0*/  LDG.E.CONSTANT R6, desc[UR6][R6.64] ;  /* 0x0000000606067981 */ /* 0x000f22000c1e9900 */
[C---:B0-----:R-:W-:Y:S01]  /*02d0*/  IMAD.WIDE R4, R17.reuse, 0x4, R4 ;  /* 0x0000000411047825 */ /* 0x041fe200078e0204 */
[----:B------:R-:W-:-:S04]  /*02e0*/  IADD3 R17, PT, PT, R17, UR4, RZ ;  /* 0x0000000411117c10 */ /* 0x000fc8000fffe0ff */
[----:B------:R-:W-:Y:S01]  /*02f0*/  ISETP.GE.AND P0, PT, R17, UR8, PT ;  /* 0x0000000811007c0c */ /* 0x000fe2000bf06270 */
[----:B--2---:R-:W-:Y:S01]  /*0300*/  FMUL R20, R20, R19 ;  /* 0x0000001314147220 */ /* 0x004fe20000400000 */
[----:B-----5:R-:W-:-:S04]  /*0310*/  FMUL R23, R0, R23 ;  /* 0x0000001700177220 */ /* 0x020fc80000400000 */
[----:B------:R-:W-:-:S04]  /*0320*/  FFMA R23, R23, R12, R20 ;  /* 0x0000000c17177223 */ /* 0x000fc80000000014 */
[----:B---3--:R-:W-:-:S04]  /*0330*/  FFMA R10, R14, R10, R23 ;  /* 0x0000000a0e0a7223 */ /* 0x008fc80000000017 */
[----:B----4-:R-:W-:-:S04]  /*0340*/  FFMA R3, R3, R8, R10 ;  /* 0x0000000803037223 */ /* 0x010fc8000000000a */
[----:B------:R-:W-:-:S05]  /*0350*/  FFMA R3, R24, R6, R3 ;  /* 0x0000000618037223 */ /* 0x000fca0000000003 */
[----:B------:R0:W-:Y:S01]  /*0360*/  STG.E desc[UR6][R4.64], R3 ;  /* 0x0000000304007986 */ /* 0x0001e2000c101906 */
[----:B------:R-:W-:Y:S05]  /*0370*/  @!P0 BRA `(.L_x_88) ;  /* 0xfffffffc004c8947 */ /* 0x000fea000383ffff */
[----:B------:R-:W-:Y:S05]  /*0380*/  EXIT ;  /* 0x000000000000794d */ /* 0x000fea0003800000 */
.L_x_89:
        /* <DEDUP_REMOVED lines=15> */
.L_x_132:


//--------------------- .text._Z8sumHprodiPKfS0_S0_S0_S0_Pf --------------------------
	.section	.text._Z8sumHprodiPKfS0_S0_S0_S0_Pf,"ax",@progbits
	.align	128
        .global         _Z8sumHprodiPKfS0_S0_S0_S0_Pf
        .type           _Z8sumHprodiPKfS0_S0_S0_S0_Pf,@function
        .size           _Z8sumHprodiPKfS0_S0_S0_S0_Pf,(.L_x_133 - _Z8sumHprodiPKfS0_S0_S0_S0_Pf)
        .other          _Z8sumHprodiPKfS0_S0_S0_S0_Pf,@"STO_CUDA_ENTRY STV_DEFAULT"
_Z8sumHprodiPKfS0_S0_S0_S0_Pf:
.text._Z8sumHprodiPKfS0_S0_S0_S0_Pf:
        /* <DEDUP_REMOVED lines=47> */
[----:B------:R-:W4:Y:S08]  /*02f0*/  LDC.64 R12, c[0x0][0x390] ;  /* 0x0000e400ff0c7b82 */ /* 0x000f300000000a00 */
[----:B------:R-:W0:Y:S02]  /*0300*/  LDC.64 R14, c[0x0][0x398] ;  /* 0x0000e600ff0e7b82 */ /* 0x000e240000000a00 */
.L_x_92:
[----:B---3--:R-:W-:-:S04]  /*0310*/  IMAD.WIDE R24, R3, 0x4, R10 ;  /* 0x0000000403187825 */ /* 0x008fc800078e020a */
[C---:B--2---:R-:W-:Y:S02]  /*0320*/  IMAD.WIDE R26, R3.reuse, 0x4, R8 ;  /* 0x00000004031a7825 */ /* 0x044fe400078e0208 */
[----:B------:R-:W2:Y:S02]  /*0330*/  LDG.E.CONSTANT R25, desc[UR4][R24.64] ;  /* 0x0000000418197981 */ /* 0x000ea4000c1e9900 */
[C---:B----4-:R-:W-:Y:S02]  /*0340*/  IMAD.WIDE R18, R3.reuse, 0x4, R12 ;  /* 0x0000000403127825 */ /* 0x050fe400078e020c */
[----:B------:R-:W2:Y:S02]  /*0350*/  LDG.E.CONSTANT R26, desc[UR4][R26.64] ;  /* 0x000000041a1a7981 */ /* 0x000ea4000c1e9900 */
[C---:B-1----:R-:W-:Y:S02]  /*0360*/  IMAD.WIDE R16, R3.reuse, 0x4, R6 ;  /* 0x0000000403107825 */ /* 0x042fe400078e0206 */
[----:B------:R-:W3:Y:S02]  /*0370*/  LDG.E.CONSTANT R19, desc[UR4][R18.64] ;  /* 0x0000000412137981 */ /* 0x000ee4000c1e9900 */
[----:B0-----:R-:W-:-:S02]  /*0380*/  IMAD.WIDE R20, R3, 0x4, R14 ;  /* 0x0000000403147825 */ /* 0x001fc400078e020e */
[----:B------:R-:W3:Y:S04]  /*0390*/  LDG.E.CONSTANT R16, desc[UR4][R16.64] ;  /* 0x0000000410107981 */ /* 0x000ee8000c1e9900 */
[----:B------:R-:W4:Y:S01]  /*03a0*/  LDG.E.CONSTANT R21, desc[UR4][R20.64] ;  /* 0x0000000414157981 */ /* 0x000f22000c1e9900 */
[----:B------:R-:W-:Y:S01]  /*03b0*/  IMAD.WIDE R22, R3, 0x4, R4 ;  /* 0x0000000403167825 */ /* 0x000fe200078e0204 */
[----:B------:R-:W-:-:S04]  /*03c0*/  IADD3 R2, PT, PT, R2, 0x1, RZ ;  /* 0x0000000102027810 */ /* 0x000fc80007ffe0ff */
[----:B------:R-:W-:Y:S02]  /*03d0*/  ISETP.NE.AND P0, PT, R2, RZ, PT ;  /* 0x000000ff0200720c */ /* 0x000fe40003f05270 */
[----:B------:R-:W-:Y:S01]  /*03e0*/  IADD3 R3, PT, PT, R0, R3, RZ ;  /* 0x0000000300037210 */ /* 0x000fe20007ffe0ff */
[----:B--2---:R-:W-:Y:S01]  /*03f0*/  FMUL R29, R26, R25 ;  /* 0x000000191a1d7220 */ /* 0x004fe20000400000 */
[----:B---3--:R-:W-:-:S04]  /*0400*/  FMUL R28, R16, R19 ;  /* 0x00000013101c7220 */ /* 0x008fc80000400000 */
[----:B----4-:R-:W-:-:S05]  /*0410*/  FFMA R29, R28, R21, R29 ;  /* 0x000000151c1d7223 */ /* 0x010fca000000001d */
[----:B------:R0:W-:Y:S01]  /*0420*/  STG.E desc[UR4][R22.64], R29 ;  /* 0x0000001d16007986 */ /* 0x0001e2000c101904 */
[----:B------:R-:W-:Y:S05]  /*0430*/  @P0 BRA `(.L_x_92) ;  /* 0xfffffffc00b40947 */ /* 0x000fea000383ffff */
.L_x_91:
[----:B------:R-:W-:Y:S05]  /*0440*/  BSYNC.RECONVERGENT B0 ;  /* 0x0000000000007941 */ /* 0x000fea0003800200 */
.L_x_90:
[----:B------:R-:W-:Y:S05]  /*0450*/  @!P1 EXIT ;  /* 0x000000000000994d */ /* 0x000fea0003800000 */
.L_x_93:
[----:B-1----:R-:W1:Y:S08]  /*0460*/  LDC.64 R8, c[0x0][0x388] ;  /* 0x0000e200ff087b82 */ /* 0x002e700000000a00 */
[----:B------:R-:W2:Y:S08]  /*0470*/  LDC.64 R20, c[0x0][0x390] ;  /* 0x0000e400ff147b82 */ /* 0x000eb00000000a00 */
[----:B------:R-:W3:Y:S01]  /*0480*/  LDC.64 R14, c[0x0][0x3a0] ;  /* 0x0000e800ff0e7b82 */ /* 0x000ee20000000a00 */
[----:B-1----:R-:W-:-:S07]  /*0490*/  IMAD.WIDE R8, R3, 0x4, R8 ;  /* 0x0000000403087825 */ /* 0x002fce00078e0208 */
[----:B------:R-:W1:Y:S01]  /*04a0*/  LDC.64 R16, c[0x0][0x3a8] ;  /* 0x0000ea00ff107b82 */ /* 0x000e620000000a00 */
[----:B------:R-:W4:Y:S01]  /*04b0*/  LDG.E.CONSTANT R18, desc[UR4][R8.64] ;  /* 0x0000000408127981 */ /* 0x000f22000c1e9900 */
[----:B--2---:R-:W-:-:S06]  /*04c0*/  IMAD.WIDE R20, R3, 0x4, R20 ;  /* 0x0000000403147825 */ /* 0x004fcc00078e0214 */
[----:B------:R-:W2:Y:S01]  /*04d0*/  LDC.64 R12, c[0x0][0x398] ;  /* 0x0000e600ff0c7b82 */ /* 0x000ea20000000a00 */
[----:B0-----:R0:W4:Y:S01]  /*04e0*/  LDG.E.CONSTANT R29, desc[UR4][R20.64] ;  /* 0x00000004141d7981 */ /* 0x001122000c1e9900 */
[----:B---3--:R-:W-:-:S05]  /*04f0*/  IMAD.WIDE R14, R3, 0x4, R14 ;  /* 0x00000004030e7825 */ /* 0x008fca00078e020e */
[----:B------:R3:W5:Y:S01]  /*0500*/  LDG.E.CONSTANT R2, desc[UR4][R14.64] ;  /* 0x000000040e027981 */ /* 0x000762000c1e9900 */
[----:B-1----:R-:W-:-:S05]  /*0510*/  IMAD.WIDE R16, R3, 0x4, R16 ;  /* 0x0000000403107825 */ /* 0x002fca00078e0210 */
[----:B------:R1:W5:Y:S01]  /*0520*/  LDG.E.CONSTANT R5, desc[UR4][R16.64] ;  /* 0x0000000410057981 */ /* 0x000362000c1e9900 */
[----:B--2---:R-:W-:-:S05]  /*0530*/  IMAD.WIDE R12, R3, 0x4, R12 ;  /* 0x00000004030c7825 */ /* 0x004fca00078e020c */
[----:B------:R2:W5:Y:S01]  /*0540*/  LDG.E.CONSTANT R4, desc[UR4][R12.64] ;  /* 0x000000040c047981 */ /* 0x000562000c1e9900 */
[----:B------:R-:W-:-:S04]  /*0550*/  IMAD.WIDE R6, R0, 0x4, R8 ;  /* 0x0000000400067825 */ /* 0x000fc800078e0208 */
[----:B0-----:R-:W-:-:S04]  /*0560*/  IMAD.WIDE R20, R0, 0x4, R20 ;  /* 0x0000000400147825 */ /* 0x001fc800078e0214 */
[C---:B------:R-:W-:Y:S01]  /*0570*/  IMAD.WIDE R10, R0.reuse, 0x4, R6 ;  /* 0x00000004000a7825 */ /* 0x040fe200078e0206 */
[----:B------:R-:W5:Y:S03]  /*0580*/  LDG.E.CONSTANT R9, desc[UR4][R20.64] ;  /* 0x0000000414097981 */ /* 0x000f66000c1e9900 */
[C---:B------:R-:W-:Y:S01]  /*0590*/  IMAD.WIDE R24, R0.reuse, 0x4, R20 ;  /* 0x0000000400187825 */ /* 0x040fe200078e0214 */
[----:B------:R-:W5:Y:S03]  /*05a0*/  LDG.E.CONSTANT R6, desc[UR4][R6.64] ;  /* 0x0000000406067981 */ /* 0x000f66000c1e9900 */
[C---:B------:R-:W-:Y:S01]  /*05b0*/  IMAD.WIDE R22, R0.reuse, 0x4, R10 ;  /* 0x0000000400167825 */ /* 0x040fe200078e020a */
[----:B------:R-:W5:Y:S03]  /*05c0*/  LDG.E.CONSTANT R26, desc[UR4][R24.64] ;  /* 0x00000004181a7981 */ /* 0x000f66000c1e9900 */
[C---:B---3--:R-:W-:Y:S01]  /*05d0*/  IMAD.WIDE R14, R0.reuse, 0x4, R14 ;  /* 0x00000004000e7825 */ /* 0x048fe200078e020e */
[----:B------:R-:W3:Y:S03]  /*05e0*/  LDG.E.CONSTANT R8, desc[UR4][R22.64] ;  /* 0x0000000416087981 */ /* 0x000ee6000c1e9900 */
[C---:B-1----:R-:W-:Y:S01]  /*05f0*/  IMAD.WIDE R16, R0.reuse, 0x4, R16 ;  /* 0x0000000400107825 */ /* 0x042fe200078e0210 */
[----:B------:R0:W3:Y:S03]  /*0600*/  LDG.E.CONSTANT R7, desc[UR4][R10.64] ;  /* 0x000000040a077981 */ /* 0x0000e6000c1e9900 */
[----:B--2---:R-:W-:-:S04]  /*0610*/  IMAD.WIDE R12, R0, 0x4, R12 ;  /* 0x00000004000c7825 */ /* 0x004fc800078e020c */
[----:B0-----:R-:W-:-:S05]  /*0620*/  IMAD.WIDE R10, R0, 0x4, R24 ;  /* 0x00000004000a7825 */ /* 0x001fca00078e0218 */
[----:B------:R0:W3:Y:S01]  /*0630*/  LDG.E.CONSTANT R27, desc[UR4][R10.64] ;  /* 0x000000040a1b7981 */ /* 0x0000e2000c1e9900 */
[----:B------:R-:W-:-:S03]  /*0640*/  IMAD.WIDE R22, R0, 0x4, R12 ;  /* 0x0000000400167825 */ /* 0x000fc600078e020c */
[----:B------:R-:W2:Y:S01]  /*0650*/  LDG.E.CONSTANT R12, desc[UR4][R12.64] ;  /* 0x000000040c0c7981 */ /* 0x000ea2000c1e9900 */
[----:B0-----:R-:W-:-:S03]  /*0660*/  IMAD.WIDE R10, R0, 0x4, R16 ;  /* 0x00000004000a7825 */ /* 0x001fc600078e0210 */
[----:B------:R-:W2:Y:S01]  /*0670*/  LDG.E.CONSTANT R17, desc[UR4][R16.64] ;  /* 0x0000000410117981 */ /* 0x000ea2000c1e9900 */
[----:B------:R-:W-:-:S06]  /*0680*/  IMAD.WIDE R24, R0, 0x4, R10 ;  /* 0x0000000400187825 */ /* 0x000fcc00078e020a */
[----:B------:R-:W2:Y:S01]  /*0690*/  LDG.E.CONSTANT R25, desc[UR4][R24.64] ;  /* 0x0000000418197981 */ /* 0x000ea2000c1e9900 */
[----:B----4-:R-:W-:Y:S01]  /*06a0*/  FMUL R29, R18, R29 ;  /* 0x0000001d121d7220 */ /* 0x010fe20000400000 */
[C---:B------:R-:W-:Y:S02]  /*06b0*/  IMAD.WIDE R18, R0.reuse, 0x4, R14 ;  /* 0x0000000400127825 */ /* 0x040fe400078e020e */
[----:B------:R-:W2:Y:S02]  /*06c0*/  LDG.E.CONSTANT R14, desc[UR4][R14.64] ;  /* 0x000000040e0e7981 */ /* 0x000ea4000c1e9900 */
[C---:B------:R-:W-:Y:S02]  /*06d0*/  IMAD.WIDE R20, R0.reuse, 0x4, R18 ;  /* 0x0000000400147825 */ /* 0x040fe400078e0212 */
[----:B------:R-:W4:Y:S04]  /*06e0*/  LDG.E.CONSTANT R28, desc[UR4][R18.64] ;  /* 0x00000004121c7981 */ /* 0x000f28000c1e9900 */
[----:B------:R0:W4:Y:S04]  /*06f0*/  LDG.E.CONSTANT R15, desc[UR4][R10.64] ;  /* 0x000000040a0f7981 */ /* 0x000128000c1e9900 */
[----:B------:R-:W4:Y:S01]  /*0700*/  LDG.E.CONSTANT R20, desc[UR4][R20.64] ;  /* 0x0000000414147981 */ /* 0x000f22000c1e9900 */
[----:B0-----:R-:W-:-:S03]  /*0710*/  IMAD.WIDE R10, R0, 0x4, R22 ;  /* 0x00000004000a7825 */ /* 0x001fc600078e0216 */
[----:B------:R-:W4:Y:S04]  /*0720*/  LDG.E.CONSTANT R22, desc[UR4][R22.64] ;  /* 0x0000000416167981 */ /* 0x000f28000c1e9900 */
[----:B------:R0:W4:Y:S01]  /*0730*/  LDG.E.CONSTANT R16, desc[UR4][R10.64] ;  /* 0x000000040a107981 */ /* 0x000122000c1e9900 */
[----:B-----5:R-:W-:-:S04]  /*0740*/  FMUL R2, R2, R5 ;  /* 0x0000000502027220 */ /* 0x020fc80000400000 */
[----:B------:R-:W-:Y:S02]  /*0750*/  FFMA R29, R29, R4, R2 ;  /* 0x000000041d1d7223 */ /* 0x000fe40000000002 */
[----:B------:R-:W1:Y:S01]  /*0760*/  LDC.64 R4, c[0x0][0x3b0] ;  /* 0x0000ec00ff047b82 */ /* 0x000e620000000a00 */
[----:B------:R-:W-:Y:S01]  /*0770*/  FMUL R9, R6, R9 ;  /* 0x0000000906097220 */ /* 0x000fe20000400000 */
[----:B-1----:R-:W-:-:S04]  /*0780*/  IMAD.WIDE R4, R3, 0x4, R4 ;  /* 0x0000000403047825 */ /* 0x002fc800078e0204 */
[----:B------:R-:W-:-:S04]  /*0790*/  IMAD.WIDE R18, R0, 0x4, R4 ;  /* 0x0000000400127825 */ /* 0x000fc800078e0204 */
[----:B---3--:R-:W-:Y:S01]  /*07a0*/  FMUL R27, R8, R27 ;  /* 0x0000001b081b7220 */ /* 0x008fe20000400000 */
[----:B------:R1:W-:Y:S01]  /*07b0*/  STG.E desc[UR4][R4.64], R29 ;  /* 0x0000001d04007986 */ /* 0x0003e2000c101904 */
[----:B------:R-:W-:-:S04]  /*07c0*/  LEA R3, R0, R3, 0x2 ;  /* 0x0000000300037211 */ /* 0x000fc800078e10ff */
[----:B------:R-:W-:Y:S01]  /*07d0*/  ISETP.GE.AND P0, PT, R3, UR6, PT ;  /* 0x0000000603007c0c */ /* 0x000fe2000bf06270 */
[----:B--2---:R-:W-:Y:S01]  /*07e0*/  FMUL R14, R14, R17 ;  /* 0x000000110e0e7220 */ /* 0x004fe20000400000 */
[----:B------:R-:W-:Y:S01]  /*07f0*/  FMUL R17, R7, R26 ;  /* 0x0000001a07117220 */ /* 0x000fe20000400000 */
[----:B------:R-:W-:-:S04]  /*0800*/  IMAD.WIDE R6, R0, 0x4, R18 ;  /* 0x0000000400067825 */ /* 0x000fc800078e0212 */
[----:B0-----:R-:W-:Y:S01]  /*0810*/  FFMA R11, R9, R12, R14 ;  /* 0x0000000c090b7223 */ /* 0x001fe2000000000e */
[----:B----4-:R-:W-:Y:S01]  /*0820*/  FMUL R28, R28, R15 ;  /* 0x0000000f1c1c7220 */ /* 0x010fe20000400000 */
[----:B------:R-:W-:Y:S01]  /*0830*/  FMUL R20, R20, R25 ;  /* 0x0000001914147220 */ /* 0x000fe20000400000 */
[----:B------:R-:W-:Y:S02]  /*0840*/  IMAD.WIDE R8, R0, 0x4, R6 ;  /* 0x0000000400087825 */ /* 0x000fe400078e0206 */
[----:B------:R1:W-:Y:S02]  /*0850*/  STG.E desc[UR4][R18.64], R11 ;  /* 0x0000000b12007986 */ /* 0x0003e4000c101904 */
[----:B------:R-:W-:Y:S01]  /*0860*/  FFMA R17, R17, R22, R28 ;  /* 0x0000001611117223 */ /* 0x000fe2000000001c */
[----:B------:R-:W-:-:S04]  /*0870*/  FFMA R27, R27, R16, R20 ;  /* 0x000000101b1b7223 */ /* 0x000fc80000000014 */
[----:B------:R1:W-:Y:S04]  /*0880*/  STG.E desc[UR4][R6.64], R17 ;  /* 0x0000001106007986 */ /* 0x0003e8000c101904 */
[----:B------:R1:W-:Y:S01]  /*0890*/  STG.E desc[UR4][R8.64], R27 ;  /* 0x0000001b08007986 */ /* 0x0003e2000c101904 */
[----:B------:R-:W-:Y:S05]  /*08a0*/  @!P0 BRA `(.L_x_93) ;  /* 0xfffffff800ec8947 */ /* 0x000fea000383ffff */
[----:B------:R-:W-:Y:S05]  /*08b0*/  EXIT ;  /* 0x000000000000794d */ /* 0x000fea0003800000 */
.L_x_94:
        /* <DEDUP_REMOVED lines=12> */
.L_x_133:


//--------------------- .text._Z8sumHprodiPKfS0_S0_S0_Pf --------------------------
	.section	.text._Z8sumHprodiPKfS0_S0_S0_Pf,"ax",@progbits
	.align	128
        .global         _Z8sumHprodiPKfS0_S0_S0_Pf
        .type           _Z8sumHprodiPKfS0_S0_S0_Pf,@function
        .size           _Z8sumHprodiPKfS0_S0_S0_Pf,(.L_x_134 - _Z8sumHprodiPKfS0_S0_S0_Pf)
        .other          _Z8sumHprodiPKfS0_S0_S0_Pf,@"STO_CUDA_ENTRY STV_DEFAULT"
_Z8sumHprodiPKfS0_S0_S0_Pf:
.text._Z8sumHprodiPKfS0_S0_S0_Pf:
        /* <DEDUP_REMOVED lines=48> */
.L_x_97:
[----:B-1----:R-:W-:-:S04]  /*0300*/  IMAD.WIDE R14, R0, 0x4, R8 ;  /* 0x00000004000e7825 */ /* 0x002fc800078e0208 */
[C---:B----4-:R-:W-:Y:S02]  /*0310*/  IMAD.WIDE R16, R0.reuse, 0x4, R2 ;  /* 0x0000000400107825 */ /* 0x050fe400078e0202 */
[----:B------:R-:W4:Y:S02]  /*0320*/  LDG.E.CONSTANT R15, desc[UR4][R14.64] ;  /* 0x000000040e0f7981 */ /* 0x000f24000c1e9900 */
[C---:B---3--:R-:W-:Y:S02]  /*0330*/  IMAD.WIDE R18, R0.reuse, 0x4, R4 ;  /* 0x0000000400127825 */ /* 0x048fe400078e0204 */
[----:B------:R-:W4:Y:S02]  /*0340*/  LDG.E.CONSTANT R16, desc[UR4][R16.64] ;  /* 0x0000000410107981 */ /* 0x000f24000c1e9900 */
[C---:B0-----:R-:W-:Y:S02]  /*0350*/  IMAD.WIDE R20, R0.reuse, 0x4, R10 ;  /* 0x0000000400147825 */ /* 0x041fe400078e020a */
[----:B------:R-:W3:Y:S04]  /*0360*/  LDG.E.CONSTANT R19, desc[UR4][R18.64] ;  /* 0x0000000412137981 */ /* 0x000ee8000c1e9900 */
[----:B------:R-:W3:Y:S01]  /*0370*/  LDG.E.CONSTANT R20, desc[UR4][R20.64] ;  /* 0x0000000414147981 */ /* 0x000ee2000c1e9900 */
[----:B--2---:R-:W-:Y:S01]  /*0380*/  IMAD.WIDE R12, R0, 0x4, R6 ;  /* 0x00000004000c7825 */ /* 0x004fe200078e0206 */
[----:B------:R-:W-:-:S04]  /*0390*/  IADD3 R22, PT, PT, R22, 0x1, RZ ;  /* 0x0000000116167810 */ /* 0x000fc80007ffe0ff */
[----:B------:R-:W-:Y:S02]  /*03a0*/  ISETP.NE.AND P0, PT, R22, RZ, PT ;  /* 0x000000ff1600720c */ /* 0x000fe40003f05270 */
[----:B------:R-:W-:Y:S01]  /*03b0*/  IADD3 R0, PT, PT, R23, R0, RZ ;  /* 0x0000000017007210 */ /* 0x000fe20007ffe0ff */
[----:B----4-:R-:W-:-:S04]  /*03c0*/  FMUL R25, R16, R15 ;  /* 0x0000000f10197220 */ /* 0x010fc80000400000 */
[----:B---3--:R-:W-:-:S05]  /*03d0*/  FFMA R25, R20, R19, R25 ;  /* 0x0000001314197223 */ /* 0x008fca0000000019 */
[----:B------:R0:W-:Y:S01]  /*03e0*/  STG.E desc[UR4][R12.64], R25 ;  /* 0x000000190c007986 */ /* 0x0001e2000c101904 */
[----:B------:R-:W-:Y:S05]  /*03f0*/  @P0 BRA `(.L_x_97) ;  /* 0xfffffffc00c00947 */ /* 0x000fea000383ffff */
.L_x_96:
[----:B------:R-:W-:Y:S05]  /*0400*/  BSYNC.RECONVERGENT B0 ;  /* 0x0000000000007941 */ /* 0x000fea0003800200 */
.L_x_95:
[----:B------:R-:W-:Y:S05]  /*0410*/  @!P1 EXIT ;  /* 0x000000000000994d */ /* 0x000fea0003800000 */
.L_x_98:
[----:B-1----:R-:W1:Y:S08]  /*0420*/  LDC.64 R2, c[0x0][0x398] ;  /* 0x0000e600ff027b82 */ /* 0x002e700000000a00 */
[----:B------:R-:W2:Y:S08]  /*0430*/  LDC.64 R16, c[0x0][0x3a0] ;  /* 0x0000e800ff107b82 */ /* 0x000eb00000000a00 */
[----:B------:R-:W3:Y:S08]  /*0440*/  LDC.64 R4, c[0x0][0x388] ;  /* 0x0000e200ff047b82 */ /* 0x000ef00000000a00 */
[----:B------:R-:W4:Y:S01]  /*0450*/  LDC.64 R6, c[0x0][0x390] ;  /* 0x0000e400ff067b82 */ /* 0x000f220000000a00 */
[----:B-1----:R-:W-:-:S05]  /*0460*/  IMAD.WIDE R20, R0, 0x4, R2 ;  /* 0x0000000400147825 */ /* 0x002fca00078e0202 */
[----:B------:R-:W5:Y:S01]  /*0470*/  LDG.E.CONSTANT R22, desc[UR4][R20.64] ;  /* 0x0000000414167981 */ /* 0x000f62000c1e9900 */
[----:B------:R-:W-:-:S04]  /*0480*/  IMAD.WIDE R28, R23, 0x4, R20 ;  /* 0x00000004171c7825 */ /* 0x000fc800078e0214 */
[----:B--2---:R-:W-:Y:S01]  /*0490*/  IMAD.WIDE R16, R0, 0x4, R16 ;  /* 0x0000000400107825 */ /* 0x004fe200078e0210 */
[----:B0-----:R-:W2:Y:S03]  /*04a0*/  LDG.E.CONSTANT R25, desc[UR4][R28.64] ;  /* 0x000000041c197981 */ /* 0x001ea6000c1e9900 */
[----:B------:R-:W-:-:S04]  /*04b0*/  IMAD.WIDE R26, R23, 0x4, R28 ;  /* 0x00000004171a7825 */ /* 0x000fc800078e021c */
[----:B---3--:R-:W-:-:S04]  /*04c0*/  IMAD.WIDE R4, R0, 0x4, R4 ;  /* 0x0000000400047825 */ /* 0x008fc800078e0204 */
[C---:B------:R-:W-:Y:S02]  /*04d0*/  IMAD.WIDE R8, R23.reuse, 0x4, R26 ;  /* 0x0000000417087825 */ /* 0x040fe400078e021a */
[----:B------:R-:W3:Y:S02]  /*04e0*/  LDG.E.CONSTANT R26, desc[UR4][R26.64] ;  /* 0x000000041a1a7981 */ /* 0x000ee4000c1e9900 */
[----:B----4-:R-:W-:Y:S02]  /*04f0*/  IMAD.WIDE R6, R0, 0x4, R6 ;  /* 0x0000000400067825 */ /* 0x010fe400078e0206 */
[----:B------:R0:W4:Y:S02]  /*0500*/  LDG.E.CONSTANT R24, desc[UR4][R8.64] ;  /* 0x0000000408187981 */ /* 0x000124000c1e9900 */
[C---:B------:R-:W-:Y:S02]  /*0510*/  IMAD.WIDE R18, R23.reuse, 0x4, R16 ;  /* 0x0000000417127825 */ /* 0x040fe400078e0210 */
[----:B------:R-:W5:Y:S02]  /*0520*/  LDG.E.CONSTANT R17, desc[UR4][R16.64] ;  /* 0x0000000410117981 */ /* 0x000f64000c1e9900 */
[----:B------:R-:W-:-:S02]  /*0530*/  IMAD.WIDE R2, R23, 0x4, R4 ;  /* 0x0000000417027825 */ /* 0x000fc400078e0204 */
[----:B------:R-:W3:Y:S02]  /*0540*/  LDG.E.CONSTANT R4, desc[UR4][R4.64] ;  /* 0x0000000404047981 */ /* 0x000ee4000c1e9900 */
[C---:B0-----:R-:W-:Y:S02]  /*0550*/  IMAD.WIDE R8, R23.reuse, 0x4, R6 ;  /* 0x0000000417087825 */ /* 0x041fe400078e0206 */
[----:B------:R-:W4:Y:S02]  /*0560*/  LDG.E.CONSTANT R27, desc[UR4][R2.64] ;  /* 0x00000004021b7981 */ /* 0x000f24000c1e9900 */
[C---:B------:R-:W-:Y:S02]  /*0570*/  IMAD.WIDE R14, R23.reuse, 0x4, R18 ;  /* 0x00000004170e7825 */ /* 0x040fe400078e0212 */
[----:B------:R-:W2:Y:S02]  /*0580*/  LDG.E.CONSTANT R18, desc[UR4][R18.64] ;  /* 0x0000000412127981 */ /* 0x000ea4000c1e9900 */
[----:B------:R-:W-:-:S02]  /*0590*/  IMAD.WIDE R10, R23, 0x4, R2 ;  /* 0x00000004170a7825 */ /* 0x000fc400078e0202 */
[----:B------:R0:W3:Y:S02]  /*05a0*/  LDG.E.CONSTANT R16, desc[UR4][R6.64] ;  /* 0x0000000406107981 */ /* 0x0000e4000c1e9900 */
[----:B------:R-:W-:-:S04]  /*05b0*/  IMAD.WIDE R20, R23, 0x4, R8 ;  /* 0x0000000417147825 */ /* 0x000fc800078e0208 */
[C---:B------:R-:W-:Y:S01]  /*05c0*/  IMAD.WIDE R12, R23.reuse, 0x4, R14 ;  /* 0x00000004170c7825 */ /* 0x040fe200078e020e */
[----:B------:R1:W4:Y:S03]  /*05d0*/  LDG.E.CONSTANT R19, desc[UR4][R8.64] ;  /* 0x0000000408137981 */ /* 0x000326000c1e9900 */
[C---:B------:R-:W-:Y:S01]  /*05e0*/  IMAD.WIDE R28, R23.reuse, 0x4, R10 ;  /* 0x00000004171c7825 */ /* 0x040fe200078e020a */
[----:B------:R-:W4:Y:S01]  /*05f0*/  LDG.E.CONSTANT R15, desc[UR4][R14.64] ;  /* 0x000000040e0f7981 */ /* 0x000f22000c1e9900 */
[----:B0-----:R-:W0:Y:S02]  /*0600*/  LDC.64 R6, c[0x0][0x3a8] ;  /* 0x0000ea00ff067b82 */ /* 0x001e240000000a00 */
[----:B------:R-:W-:Y:S01]  /*0610*/  IMAD.WIDE R2, R23, 0x4, R20 ;  /* 0x0000000417027825 */ /* 0x000fe200078e0214 */
[----:B------:R-:W4:Y:S04]  /*0620*/  LDG.E.CONSTANT R13, desc[UR4][R12.64] ;  /* 0x000000040c0d7981 */ /* 0x000f28000c1e9900 */
[----:B------:R-:W4:Y:S04]  /*0630*/  LDG.E.CONSTANT R10, desc[UR4][R10.64] ;  /* 0x000000040a0a7981 */ /* 0x000f28000c1e9900 */
[----:B------:R-:W4:Y:S04]  /*0640*/  LDG.E.CONSTANT R28, desc[UR4][R28.64] ;  /* 0x000000041c1c7981 */ /* 0x000f28000c1e9900 */
[----:B------:R-:W4:Y:S04]  /*0650*/  LDG.E.CONSTANT R21, desc[UR4][R20.64] ;  /* 0x0000000414157981 */ /* 0x000f28000c1e9900 */
[----:B------:R-:W4:Y:S01]  /*0660*/  LDG.E.CONSTANT R3, desc[UR4][R2.64] ;  /* 0x0000000402037981 */ /* 0x000f22000c1e9900 */
[----:B0-----:R-:W-:-:S04]  /*0670*/  IMAD.WIDE R6, R0, 0x4, R6 ;  /* 0x0000000400067825 */ /* 0x001fc800078e0206 */
[C---:B-1----:R-:W-:Y:S01]  /*0680*/  IMAD.WIDE R8, R23.reuse, 0x4, R6 ;  /* 0x0000000417087825 */ /* 0x042fe200078e0206 */
[----:B------:R-:W-:-:S04]  /*0690*/  LEA R0, R23, R0, 0x2 ;  /* 0x0000000017007211 */ /* 0x000fc800078e10ff */
[----:B------:R-:W-:Y:S01]  /*06a0*/  ISETP.GE.AND P0, PT, R0, UR6, PT ;  /* 0x0000000600007c0c */ /* 0x000fe2000bf06270 */
[----:B-----5:R-:W-:Y:S01]  /*06b0*/  FMUL R17, R22, R17 ;  /* 0x0000001116117220 */ /* 0x020fe20000400000 */
[----:B--2---:R-:W-:-:S03]  /*06c0*/  FMUL R18, R25, R18 ;  /* 0x0000001219127220 */ /* 0x004fc60000400000 */
[----:B---3--:R-:W-:Y:S01]  /*06d0*/  FFMA R17, R4, R16, R17 ;  /* 0x0000001004117223 */ /* 0x008fe20000000011 */
[----:B----4-:R-:W-:Y:S01]  /*06e0*/  FMUL R5, R26, R15 ;  /* 0x0000000f1a057220 */ /* 0x010fe20000400000 */
[----:B------:R-:W-:-:S04]  /*06f0*/  IMAD.WIDE R14, R23, 0x4, R8 ;  /* 0x00000004170e7825 */ /* 0x000fc800078e0208 */
[----:B------:R-:W-:Y:S01]  /*0700*/  FMUL R13, R24, R13 ;  /* 0x0000000d180d7220 */ /* 0x000fe20000400000 */
[----:B------:R-:W-:Y:S01]  /*0710*/  FFMA R19, R27, R19, R18 ;  /* 0x000000131b137223 */ /* 0x000fe20000000012 */
[----:B------:R1:W-:Y:S04]  /*0720*/  STG.E desc[UR4][R6.64], R17 ;  /* 0x0000001106007986 */ /* 0x0003e8000c101904 */
[----:B------:R1:W-:Y:S01]  /*0730*/  STG.E desc[UR4][R8.64], R19 ;  /* 0x0000001308007986 */ /* 0x0003e2000c101904 */
[----:B------:R-:W-:Y:S01]  /*0740*/  FFMA R5, R10, R21, R5 ;  /* 0x000000150a057223 */ /* 0x000fe20000000005 */
[----:B------:R-:W-:Y:S01]  /*0750*/  FFMA R13, R28, R3, R13 ;  /* 0x000000031c0d7223 */ /* 0x000fe2000000000d */
[----:B------:R-:W-:-:S03]  /*0760*/  IMAD.WIDE R2, R23, 0x4, R14 ;  /* 0x0000000417027825 */ /* 0x000fc600078e020e */
[----:B------:R1:W-:Y:S04]  /*0770*/  STG.E desc[UR4][R14.64], R5 ;  /* 0x000000050e007986 */ /* 0x0003e8000c101904 */
[----:B------:R1:W-:Y:S01]  /*0780*/  STG.E desc[UR4][R2.64], R13 ;  /* 0x0000000d02007986 */ /* 0x0003e2000c101904 */
[----:B------:R-:W-:Y:S05]  /*0790*/  @!P0 BRA `(.L_x_98) ;  /* 0xfffffffc00208947 */ /* 0x000fea000383ffff */
[----:B------:R-:W-:Y:S05]  /*07a0*/  EXIT ;  /* 0x000000000000794d */ /* 0x000fea0003800000 */
.L_x_99:
        /* <DEDUP_REMOVED lines=13> */
.L_x_134:


//--------------------- .text._Z8hprodSumiiPKfS0_Pf --------------------------
	.section	.text._Z8hprodSumiiPKfS0_Pf,"ax",@progbits
	.align	128
        .global         _Z8hprodSumiiPKfS0_Pf
        .type           _Z8hprodSumiiPKfS0_Pf,@function
        .size           _Z8hprodSumiiPKfS0_Pf,(.L_x_135 - _Z8hprodSumiiPKfS0_Pf)
        .other          _Z8hprodSumiiPKfS0_Pf,@"STO_CUDA_ENTRY STV_DEFAULT"
_Z8hprodSumiiPKfS0_Pf:
.text._Z8hprodSumiiPKfS0_Pf:
        /* <DEDUP_REMOVED lines=12> */
[----:B------:R-:W-:Y:S01]  /*00c0*/  IMAD.MOV R7, RZ, RZ, -R19 ;  /* 0x000000ffff077224 */ /* 0x000fe200078e0a13 */
[----:B------:R-:W-:Y:S01]  /*00d0*/  ISETP.NE.U32.AND P2, PT, R19, RZ, PT ;  /* 0x000000ff1300720c */ /* 0x000fe20003f45070 */
[----:B------:R-:W-:Y:S01]  /*00e0*/  BSSY.RECONVERGENT B0, `(.L_x_100) ;  /* 0x0000044000007945 */ /* 0x000fe20003800200 */
[C---:B------:R-:W-:Y:S02]  /*00f0*/  ISETP.GE.AND P0, PT, R0.reuse, UR5, PT ;  /* 0x0000000500007c0c */ /* 0x040fe4000bf06270 */
[----:B------:R-:W-:Y:S01]  /*0100*/  VIMNMX R5, PT, PT, R0, UR5, !PT ;  /* 0x0000000500057c48 */ /* 0x000fe2000ffe0100 */
[----:B------:R-:W1:Y:S01]  /*0110*/  LDCU.64 UR4, c[0x0][0x358] ;  /* 0x00006b00ff0477ac */ /* 0x000e620008000a00 */
[----:B------:R-:W-:-:S04]  /*0120*/  SEL R4, RZ, 0x1, P0 ;  /* 0x00000001ff047807 */ /* 0x000fc80000000000 */
[----:B------:R-:W-:Y:S01]  /*0130*/  IADD3 R0, PT, PT, R5, -R0, -R4 ;  /* 0x8000000005007210 */ /* 0x000fe20007ffe804 */
[----:B0-----:R-:W0:Y:S02]  /*0140*/  MUFU.RCP R6, R6 ;  /* 0x0000000600067308 */ /* 0x001e240000001000 */
[----:B0-----:R-:W-:-:S06]  /*0150*/  VIADD R2, R6, 0xffffffe ;  /* 0x0ffffffe06027836 */ /* 0x001fcc0000000000 */
[----:B------:R0:W2:Y:S02]  /*0160*/  F2I.FTZ.U32.TRUNC.NTZ R3, R2 ;  /* 0x0000000200037305 */ /* 0x0000a4000021f000 */
[----:B0-----:R-:W-:Y:S02]  /*0170*/  IMAD.MOV.U32 R2, RZ, RZ, RZ ;  /* 0x000000ffff027224 */ /* 0x001fe400078e00ff */
[----:B--2---:R-:W-:-:S04]  /*0180*/  IMAD R7, R7, R3, RZ ;  /* 0x0000000307077224 */ /* 0x004fc800078e02ff */
        /* <DEDUP_REMOVED lines=8> */
[----:B------:R-:W-:Y:S01]  /*0210*/  @P1 VIADD R3, R3, 0x1 ;  /* 0x0000000103031836 */ /* 0x000fe20000000000 */
[----:B------:R-:W-:-:S04]  /*0220*/  @!P2 LOP3.LUT R3, RZ, R19, RZ, 0x33, !PT ;  /* 0x00000013ff03a212 */ /* 0x000fc800078e33ff */
[----:B------:R-:W-:-:S04]  /*0230*/  IADD3 R9, PT, PT, R4, R3, RZ ;  /* 0x0000000304097210 */ /* 0x000fc80007ffe0ff */
[C---:B------:R-:W-:Y:S02]  /*0240*/  LOP3.LUT R0, R9.reuse, 0x3, RZ, 0xc0, !PT ;  /* 0x0000000309007812 */ /* 0x040fe400078ec0ff */
[----:B------:R-:W-:Y:S02]  /*0250*/  ISETP.GE.U32.AND P3, PT, R9, 0x3, PT ;  /* 0x000000030900780c */ /* 0x000fe40003f66070 */
[----:B------:R-:W-:-:S13]  /*0260*/  ISETP.NE.AND P0, PT, R0, 0x3, PT ;  /* 0x000000030000780c */ /* 0x000fda0003f05270 */
[----:B-1----:R-:W-:Y:S05]  /*0270*/  @!P0 BRA `(.L_x_101) ;  /* 0x0000000000a88947 */ /* 0x002fea0003800000 */
[----:B------:R-:W0:Y:S01]  /*0280*/  LDC R13, c[0x0][0x384] ;  /* 0x0000e100ff0d7b82 */ /* 0x000e220000000800 */
[----:B------:R-:W-:-:S07]  /*0290*/  IADD3 R9, PT, PT, R9, 0x1, RZ ;  /* 0x0000000109097810 */ /* 0x000fce0007ffe0ff */
[----:B------:R-:W1:Y:S08]  /*02a0*/  LDC R8, c[0x0][0x384] ;  /* 0x0000e100ff087b82 */ /* 0x000e700000000800 */
[----:B------:R-:W2:Y:S01]  /*02b0*/  LDC.64 R2, c[0x0][0x388] ;  /* 0x0000e200ff027b82 */ /* 0x000ea20000000a00 */
[----:B0-----:R-:W-:-:S07]  /*02c0*/  IABS R0, R13 ;  /* 0x0000000d00007213 */ /* 0x001fce0000000000 */
[----:B------:R-:W0:Y:S01]  /*02d0*/  LDC.64 R4, c[0x0][0x390] ;  /* 0x0000e400ff047b82 */ /* 0x000e220000000a00 */
[----:B------:R-:W-:Y:S01]  /*02e0*/  ISETP.NE.AND P0, PT, R13, RZ, PT ;  /* 0x000000ff0d00720c */ /* 0x000fe20003f05270 */
[----:B------:R-:W3:Y:S06]  /*02f0*/  I2F.RP R12, R0 ;  /* 0x00000000000c7306 */ /* 0x000eec0000209400 */
[----:B------:R-:W4:Y:S02]  /*0300*/  LDC.64 R6, c[0x0][0x398] ;  /* 0x0000e600ff067b82 */ /* 0x000f240000000a00 */
[----:B---3--:R-:W3:Y:S02]  /*0310*/  MUFU.RCP R12, R12 ;  /* 0x0000000c000c7308 */ /* 0x008ee40000001000 */
[----:B---3--:R-:W-:Y:S01]  /*0320*/  VIADD R10, R12, 0xffffffe ;  /* 0x0ffffffe0c0a7836 */ /* 0x008fe20000000000 */
[----:B------:R-:W-:-:S05]  /*0330*/  LOP3.LUT R12, R9, 0x3, RZ, 0xc0, !PT ;  /* 0x00000003090c7812 */ /* 0x000fca00078ec0ff */
[----:B------:R3:W5:Y:S02]  /*0340*/  F2I.FTZ.U32.TRUNC.NTZ R11, R10 ;  /* 0x0000000a000b7305 */ /* 0x000764000021f000 */
[----:B---3--:R-:W-:Y:S02]  /*0350*/  IMAD.MOV.U32 R10, RZ, RZ, RZ ;  /* 0x000000ffff0a7224 */ /* 0x008fe400078e00ff */
[----:B-----5:R-:W-:-:S04]  /*0360*/  IMAD.MOV R15, RZ, RZ, -R11 ;  /* 0x000000ffff0f7224 */ /* 0x020fc800078e0a0b */
[----:B------:R-:W-:-:S04]  /*0370*/  IMAD R15, R15, R0, RZ ;  /* 0x000000000f0f7224 */ /* 0x000fc800078e02ff */
[----:B------:R-:W-:Y:S01]  /*0380*/  IMAD.HI.U32 R9, R11, R15, R10 ;  /* 0x0000000f0b097227 */ /* 0x000fe200078e000a */
[----:B------:R-:W-:Y:S02]  /*0390*/  LOP3.LUT R10, RZ, R13, RZ, 0x33, !PT ;  /* 0x0000000dff0a7212 */ /* 0x000fe400078e33ff */
[----:B012-4-:R-:W-:-:S07]  /*03a0*/  IADD3 R11, PT, PT, -R12, RZ, RZ ;  /* 0x000000ff0c0b7210 */ /* 0x017fce0007ffe1ff */
.L_x_102:
[----:B------:R-:W-:-:S04]  /*03b0*/  IMAD.WIDE R14, R24, 0x4, R2 ;  /* 0x00000004180e7825 */ /* 0x000fc800078e0202 */
[----:B0-----:R-:W-:Y:S02]  /*03c0*/  IMAD.WIDE R12, R24, 0x4, R4 ;  /* 0x00000004180c7825 */ /* 0x001fe400078e0204 */
[----:B------:R-:W2:Y:S04]  /*03d0*/  LDG.E.CONSTANT R14, desc[UR4][R14.64] ;  /* 0x000000040e0e7981 */ /* 0x000ea8000c1e9900 */
[----:B------:R0:W2:Y:S01]  /*03e0*/  LDG.E.CONSTANT R21, desc[UR4][R12.64] ;  /* 0x000000040c157981 */ /* 0x0000a2000c1e9900 */
[----:B------:R-:W-:Y:S02]  /*03f0*/  IABS R18, R24 ;  /* 0x0000001800127213 */ /* 0x000fe40000000000 */
[----:B------:R-:W-:-:S03]  /*0400*/  IABS R20, R8 ;  /* 0x0000000800147213 */ /* 0x000fc60000000000 */
[----:B------:R-:W-:-:S04]  /*0410*/  IMAD.HI.U32 R16, R9, R18, RZ ;  /* 0x0000001209107227 */ /* 0x000fc800078e00ff */
[----:B------:R-:W-:-:S04]  /*0420*/  IMAD.MOV R17, RZ, RZ, -R16 ;  /* 0x000000ffff117224 */ /* 0x000fc800078e0a10 */
[----:B------:R-:W-:-:S05]  /*0430*/  IMAD R17, R20, R17, R18 ;  /* 0x0000001114117224 */ /* 0x000fca00078e0212 */
[----:B------:R-:W-:Y:S02]  /*0440*/  ISETP.GT.U32.AND P1, PT, R0, R17, PT ;  /* 0x000000110000720c */ /* 0x000fe40003f24070 */
[----:B------:R-:W-:-:S11]  /*0450*/  ISETP.GE.AND P2, PT, R24, RZ, PT ;  /* 0x000000ff1800720c */ /* 0x000fd60003f46270 */
[----:B------:R-:W-:-:S04]  /*0460*/  @!P1 IADD3 R17, PT, PT, R17, -R20, RZ ;  /* 0x8000001411119210 */ /* 0x000fc80007ffe0ff */
[----:B------:R-:W-:Y:S01]  /*0470*/  ISETP.GT.U32.AND P1, PT, R0, R17, PT ;  /* 0x000000110000720c */ /* 0x000fe20003f24070 */
[----:B------:R-:W-:-:S12]  /*0480*/  VIADD R11, R11, 0x1 ;  /* 0x000000010b0b7836 */ /* 0x000fd80000000000 */
[----:B------:R-:W-:Y:S01]  /*0490*/  @!P1 IMAD.IADD R17, R17, 0x1, -R20 ;  /* 0x0000000111119824 */ /* 0x000fe200078e0a14 */
[----:B------:R-:W-:-:S04]  /*04a0*/  ISETP.NE.AND P1, PT, R11, RZ, PT ;  /* 0x000000ff0b00720c */ /* 0x000fc80003f25270 */
[----:B------:R-:W-:-:S04]  /*04b0*/  @!P2 IADD3 R17, PT, PT, -R17, RZ, RZ ;  /* 0x000000ff1111a210 */ /* 0x000fc80007ffe1ff */
[----:B0-----:R-:W-:-:S05]  /*04c0*/  SEL R13, R10, R17, !P0 ;  /* 0x000000110a0d7207 */ /* 0x001fca0004000000 */
[----:B------:R-:W-:Y:S01]  /*04d0*/  IMAD.WIDE R12, R13, 0x4, R6 ;  /* 0x000000040d0c7825 */ /* 0x000fe200078e0206 */
[----:B------:R-:W-:-:S03]  /*04e0*/  IADD3 R24, PT, PT, R19, R24, RZ ;  /* 0x0000001813187210 */ /* 0x000fc60007ffe0ff */
[----:B--2---:R-:W-:-:S05]  /*04f0*/  FMUL R21, R14, R21 ;  /* 0x000000150e157220 */ /* 0x004fca0000400000 */
[----:B------:R0:W-:Y:S01]  /*0500*/  REDG.E.ADD.F32.FTZ.RN.STRONG.GPU desc[UR4][R12.64], R21 ;  /* 0x000000150c0079a6 */ /* 0x0001e2000c12f304 */
[----:B------:R-:W-:Y:S05]  /*0510*/  @P1 BRA `(.L_x_102) ;  /* 0xfffffffc00a41947 */ /* 0x000fea000383ffff */
.L_x_101:
[----:B------:R-:W-:Y:S05]  /*0520*/  BSYNC.RECONVERGENT B0 ;  /* 0x0000000000007941 */ /* 0x000fea0003800200 */
.L_x_100:
[----:B------:R-:W-:Y:S05]  /*0530*/  @!P3 EXIT ;  /* 0x000000000000b94d */ /* 0x000fea0003800000 */
[----:B------:R-:W1:Y:S01]  /*0540*/  LDC R0, c[0x0][0x384] ;  /* 0x0000e100ff007b82 */ /* 0x000e620000000800 */
[----:B------:R-:W2:Y:S07]  /*0550*/  LDCU UR6, c[0x0][0x380] ;  /* 0x00007000ff0677ac */ /* 0x000eae0008000800 */
[----:B------:R-:W3:Y:S08]  /*0560*/  LDC.64 R2, c[0x0][0x388] ;  /* 0x0000e200ff027b82 */ /* 0x000ef00000000a00 */
[----:B------:R-:W4:Y:S01]  /*0570*/  LDC.64 R4, c[0x0][0x390] ;  /* 0x0000e400ff047b82 */ /* 0x000f220000000a00 */
[----:B-1----:R-:W-:-:S07]  /*0580*/  IABS R20, R0 ;  /* 0x0000000000147213 */ /* 0x002fce0000000000 */
[----:B------:R-:W1:Y:S01]  /*0590*/  LDC.64 R6, c[0x0][0x398] ;  /* 0x0000e600ff067b82 */ /* 0x000e620000000a00 */
[----:B------:R-:W5:Y:S07]  /*05a0*/  I2F.RP R10, R20 ;  /* 0x00000014000a7306 */ /* 0x000f6e0000209400 */
[----:B------:R-:W1:Y:S01]  /*05b0*/  LDC R0, c[0x0][0x384] ;  /* 0x0000e100ff007b82 */ /* 0x000e620000000800 */
[----:B-----5:R-:W5:Y:S02]  /*05c0*/  MUFU.RCP R10, R10 ;  /* 0x0000000a000a7308 */ /* 0x020f640000001000 */
[----:B-----5:R-:W-:-:S06]  /*05d0*/  VIADD R8, R10, 0xffffffe ;  /* 0x0ffffffe0a087836 */ /* 0x020fcc0000000000 */
[----:B------:R5:W0:Y:S02]  /*05e0*/  F2I.FTZ.U32.TRUNC.NTZ R9, R8 ;  /* 0x0000000800097305 */ /* 0x000a24000021f000 */
[----:B-----5:R-:W-:Y:S01]  /*05f0*/  IMAD.MOV.U32 R8, RZ, RZ, RZ ;  /* 0x000000ffff087224 */ /* 0x020fe200078e00ff */
[----:B0-----:R-:W-:-:S05]  /*0600*/  IADD3 R21, PT, PT, RZ, -R9, RZ ;  /* 0x80000009ff157210 */ /* 0x001fca0007ffe0ff */
[----:B------:R-:W-:-:S04]  /*0610*/  IMAD R21, R21, R20, RZ ;  /* 0x0000001415157224 */ /* 0x000fc800078e02ff */
[----:B-1234-:R-:W-:-:S07]  /*0620*/  IMAD.HI.U32 R21, R9, R21, R8 ;  /* 0x0000001509157227 */ /* 0x01efce00078e0008 */
.L_x_103:
[----:B------:R-:W-:-:S04]  /*0630*/  IMAD.WIDE R26, R24, 0x4, R2 ;  /* 0x00000004181a7825 */ /* 0x000fc800078e0202 */
[----:B0-----:R-:W-:Y:S01]  /*0640*/  IMAD.WIDE R10, R24, 0x4, R4 ;  /* 0x00000004180a7825 */ /* 0x001fe200078e0204 */
[----:B------:R-:W2:Y:S04]  /*0650*/  LDG.E.CONSTANT R23, desc[UR4][R26.64] ;  /* 0x000000041a177981 */ /* 0x000ea8000c1e9900 */
[----:B------:R0:W2:Y:S01]  /*0660*/  LDG.E.CONSTANT R22, desc[UR4][R10.64] ;  /* 0x000000040a167981 */ /* 0x0000a2000c1e9900 */
[----:B------:R-:W-:-:S04]  /*0670*/  IMAD.WIDE R28, R19, 0x4, R26 ;  /* 0x00000004131c7825 */ /* 0x000fc800078e021a */
[C---:B------:R-:W-:Y:S01]  /*0680*/  IMAD.WIDE R8, R19.reuse, 0x4, R10 ;  /* 0x0000000413087825 */ /* 0x040fe200078e020a */
[----:B------:R1:W3:Y:S03]  /*0690*/  LDG.E.CONSTANT R18, desc[UR4][R28.64] ;  /* 0x000000041c127981 */ /* 0x0002e6000c1e9900 */
[----:B0-----:R-:W-:-:S04]  /*06a0*/  IMAD.WIDE R10, R19, 0x4, R28 ;  /* 0x00000004130a7825 */ /* 0x001fc800078e021c */
[C---:B------:R-:W-:Y:S01]  /*06b0*/  IMAD.WIDE R12, R19.reuse, 0x4, R8 ;  /* 0x00000004130c7825 */ /* 0x040fe200078e0208 */
[----:B------:R0:W4:Y:S03]  /*06c0*/  LDG.E.CONSTANT R25, desc[UR4][R10.64] ;  /* 0x000000040a197981 */ /* 0x000126000c1e9900 */
[C---:B------:R-:W-:Y:S01]  /*06d0*/  IMAD.WIDE R14, R19.reuse, 0x4, R10 ;  /* 0x00000004130e7825 */ /* 0x040fe200078e020a */
[----:B------:R-:W3:Y:S03]  /*06e0*/  LDG.E.CONSTANT R9, desc[UR4][R8.64] ;  /* 0x0000000408097981 */ /* 0x000ee6000c1e9900 */
[----:B------:R-:W-:Y:S02]  /*06f0*/  IMAD.WIDE R16, R19, 0x4, R12 ;  /* 0x0000000413107825 */ /* 0x000fe400078e020c */
[----:B------:R-:W4:Y:S04]  /*0700*/  LDG.E.CONSTANT R12, desc[UR4][R12.64] ;  /* 0x000000040c0c7981 */ /* 0x000f28000c1e9900 */
[----:B------:R-:W5:Y:S04]  /*0710*/  LDG.E.CONSTANT R14, desc[UR4][R14.64] ;  /* 0x000000040e0e7981 */ /* 0x000f68000c1e9900 */
[----:B------:R0:W5:Y:S01]  /*0720*/  LDG.E.CONSTANT R17, desc[UR4][R16.64] ;  /* 0x0000000410117981 */ /* 0x000162000c1e9900 */
[----:B------:R-:W-:-:S02]  /*0730*/  IABS R26, R0 ;  /* 0x00000000001a7213 */ /* 0x000fc40000000000 */
[----:B------:R-:W-:Y:S02]  /*0740*/  IABS R27, R24 ;  /* 0x00000018001b7213 */ /* 0x000fe40000000000 */
[----:B-1----:R-:W1:Y:S03]  /*0750*/  I2F.RP R28, R26 ;  /* 0x0000001a001c7306 */ /* 0x002e660000209400 */
[----:B------:R-:W-:-:S05]  /*0760*/  IMAD.HI.U32 R21, R21, R27, RZ ;  /* 0x0000001b15157227 */ /* 0x000fca00078e00ff */
[----:B------:R-:W-:-:S05]  /*0770*/  IADD3 R21, PT, PT, -R21, RZ, RZ ;  /* 0x000000ff15157210 */ /* 0x000fca0007ffe1ff */
[----:B------:R-:W-:Y:S01]  /*0780*/  IMAD R21, R26, R21, R27 ;  /* 0x000000151a157224 */ /* 0x000fe200078e021b */
[----:B-1----:R-:W0:Y:S04]  /*0790*/  MUFU.RCP R28, R28 ;  /* 0x0000001c001c7308 */ /* 0x002e280000001000 */
[----:B------:R-:W-:Y:S02]  /*07a0*/  ISETP.GT.U32.AND P0, PT, R20, R21, PT ;  /* 0x000000151400720c */ /* 0x000fe40003f04070 */
[----:B------:R-:W-:-:S11]  /*07b0*/  ISETP.GE.AND P1, PT, R24, RZ, PT ;  /* 0x000000ff1800720c */ /* 0x000fd60003f26270 */
[----:B------:R-:W-:Y:S01]  /*07c0*/  @!P0 IADD3 R21, PT, PT, R21, -R26, RZ ;  /* 0x8000001a15158210 */ /* 0x000fe20007ffe0ff */
[----:B0-----:R-:W-:-:S03]  /*07d0*/  VIADD R10, R28, 0xffffffe ;  /* 0x0ffffffe1c0a7836 */ /* 0x001fc60000000000 */
[----:B------:R-:W-:Y:S01]  /*07e0*/  ISETP.GT.U32.AND P0, PT, R20, R21, PT ;  /* 0x000000151400720c */ /* 0x000fe20003f04070 */
[----:B------:R-:W0:Y:S01]  /*07f0*/  F2I.FTZ.U32.TRUNC.NTZ R11, R10 ;  /* 0x0000000a000b7305 */ /* 0x000e22000021f000 */
[----:B------:R-:W-:Y:S02]  /*0800*/  IADD3 R16, PT, PT, R19, R24, RZ ;  /* 0x0000001813107210 */ /* 0x000fe40007ffe0ff */
[----:B------:R-:W-:-:S09]  /*0810*/  LOP3.LUT R8, RZ, R0, RZ, 0x33, !PT ;  /* 0x00000000ff087212 */ /* 0x000fd200078e33ff */
[----:B------:R-:W-:Y:S01]  /*0820*/  @!P0 IMAD.IADD R21, R21, 0x1, -R26 ;  /* 0x0000000115158824 */ /* 0x000fe200078e0a1a */
[----:B0-----:R-:W-:-:S03]  /*0830*/  IADD3 R15, PT, PT, RZ, -R11, RZ ;  /* 0x8000000bff0f7210 */ /* 0x001fc60007ffe0ff */
[----:B------:R-:W-:Y:S01]  /*0840*/  @!P1 IMAD.MOV R21, RZ, RZ, -R21 ;  /* 0x000000ffff159224 */ /* 0x000fe200078e0a15 */
[----:B------:R-:W-:Y:S01]  /*0850*/  ISETP.NE.AND P0, PT, R0, RZ, PT ;  /* 0x000000ff0000720c */ /* 0x000fe20003f05270 */
[----:B------:R-:W-:Y:S02]  /*0860*/  IMAD.MOV.U32 R10, RZ, RZ, RZ ;  /* 0x000000ffff0a7224 */ /* 0x000fe400078e00ff */
[----:B------:R-:W-:Y:S01]  /*0870*/  IMAD R15, R15, R26, RZ ;  /* 0x0000001a0f0f7224 */ /* 0x000fe200078e02ff */
[----:B------:R-:W-:Y:S02]  /*0880*/  SEL R13, R8, R21, !P0 ;  /* 0x00000015080d7207 */ /* 0x000fe40004000000 */
[----:B------:R-:W-:Y:S01]  /*0890*/  IABS R20, R16 ;  /* 0x0000001000147213 */ /* 0x000fe20000000000 */
[----:B------:R-:W-:-:S04]  /*08a0*/  IMAD.HI.U32 R21, R11, R15, R10 ;  /* 0x0000000f0b157227 */ /* 0x000fc800078e000a */
[----:B------:R-:W-:-:S04]  /*08b0*/  IMAD.WIDE R10, R13, 0x4, R6 ;  /* 0x000000040d0a7825 */ /* 0x000fc800078e0206 */
[----:B------:R-:W-:Y:S01]  /*08c0*/  IMAD.HI.U32 R13, R21, R20, RZ ;  /* 0x00000014150d7227 */ /* 0x000fe200078e00ff */
[----:B------:R-:W-:-:S04]  /*08d0*/  ISETP.GE.AND P1, PT, R16, RZ, PT ;  /* 0x000000ff1000720c */ /* 0x000fc80003f26270 */
[----:B------:R-:W-:-:S05]  /*08e0*/  IADD3 R27, PT, PT, -R13, RZ, RZ ;  /* 0x000000ff0d1b7210 */ /* 0x000fca0007ffe1ff */
[----:B------:R-:W-:Y:S01]  /*08f0*/  IMAD R27, R26, R27, R20 ;  /* 0x0000001b1a1b7224 */ /* 0x000fe200078e0214 */
[----:B------:R-:W-:-:S04]  /*0900*/  MOV R20, R26 ;  /* 0x0000001a00147202 */ /* 0x000fc80000000f00 */
[----:B------:R-:W-:-:S13]  /*0910*/  ISETP.GT.U32.AND P2, PT, R20, R27, PT ;  /* 0x0000001b1400720c */ /* 0x000fda0003f44070 */
[----:B------:R-:W-:-:S05]  /*0920*/  @!P2 IMAD.IADD R27, R27, 0x1, -R26 ;  /* 0x000000011b1ba824 */ /* 0x000fca00078e0a1a */
[----:B------:R-:W-:-:S13]  /*0930*/  ISETP.GT.U32.AND P2, PT, R20, R27, PT ;  /* 0x0000001b1400720c */ /* 0x000fda0003f44070 */
[----:B------:R-:W-:-:S05]  /*0940*/  @!P2 IADD3 R27, PT, PT, R27, -R26, RZ ;  /* 0x8000001a1b1ba210 */ /* 0x000fca0007ffe0ff */
[----:B------:R-:W-:-:S05]  /*0950*/  @!P1 IMAD.MOV R27, RZ, RZ, -R27 ;  /* 0x000000ffff1b9224 */ /* 0x000fca00078e0a1b */
[----:B------:R-:W-:Y:S01]  /*0960*/  SEL R27, R8, R27, !P0 ;  /* 0x0000001b081b7207 */ /* 0x000fe20004000000 */
[----:B--2---:R-:W-:Y:S01]  /*0970*/  FMUL R23, R23, R22 ;  /* 0x0000001617177220 */ /* 0x004fe20000400000 */
[----:B------:R-:W-:-:S04]  /*0980*/  IADD3 R22, PT, PT, R19, R16, RZ ;  /* 0x0000001013167210 */ /* 0x000fc80007ffe0ff */
[----:B------:R0:W-:Y:S01]  /*0990*/  REDG.E.ADD.F32.FTZ.RN.STRONG.GPU desc[UR4][R10.64], R23 ;  /* 0x000000170a0079a6 */ /* 0x0001e2000c12f304 */
[----:B------:R-:W-:Y:S01]  /*09a0*/  IMAD.IADD R24, R19, 0x1, R22 ;  /* 0x0000000113187824 */ /* 0x000fe200078e0216 */
[----:B------:R-:W-:-:S04]  /*09b0*/  IABS R15, R22 ;  /* 0x00000016000f7213 */ /* 0x000fc80000000000 */
[----:B------:R-:W-:Y:S01]  /*09c0*/  IABS R28, R24 ;  /* 0x00000018001c7213 */ /* 0x000fe20000000000 */
[----:B------:R-:W-:-:S04]  /*09d0*/  IMAD.HI.U32 R16, R21, R15, RZ ;  /* 0x0000000f15107227 */ /* 0x000fc800078e00ff */
[----:B------:R-:W-:-:S04]  /*09e0*/  IMAD.MOV.U32 R13, RZ, RZ, R28 ;  /* 0x000000ffff0d7224 */ /* 0x000fc800078e001c */
[----:B0-----:R-:W-:Y:S01]  /*09f0*/  IMAD.HI.U32 R10, R21, R13, RZ ;  /* 0x0000000d150a7227 */ /* 0x001fe200078e00ff */
[----:B------:R-:W-:-:S03]  /*0a00*/  IADD3 R16, PT, PT, -R16, RZ, RZ ;  /* 0x000000ff10107210 */ /* 0x000fc60007ffe1ff */
[----:B------:R-:W-:Y:S02]  /*0a10*/  IMAD.MOV R10, RZ, RZ, -R10 ;  /* 0x000000ffff0a7224 */ /* 0x000fe400078e0a0a */
[C---:B------:R-:W-:Y:S02]  /*0a20*/  IMAD R15, R26.reuse, R16, R15 ;  /* 0x000000101a0f7224 */ /* 0x040fe400078e020f */
[----:B------:R-:W-:-:S03]  /*0a30*/  IMAD R13, R26, R10, R13 ;  /* 0x0000000a1a0d7224 */ /* 0x000fc600078e020d */
[C---:B------:R-:W-:Y:S02]  /*0a40*/  ISETP.GT.U32.AND P3, PT, R20.reuse, R15, PT ;  /* 0x0000000f1400720c */ /* 0x040fe40003f64070 */
[----:B------:R-:W-:Y:S02]  /*0a50*/  ISETP.GT.U32.AND P4, PT, R20, R13, PT ;  /* 0x0000000d1400720c */ /* 0x000fe40003f84070 */
[----:B------:R-:W-:-:S09]  /*0a60*/  ISETP.GE.AND P6, PT, R24, RZ, PT ;  /* 0x000000ff1800720c */ /* 0x000fd20003fc6270 */
[----:B------:R-:W-:Y:S02]  /*0a70*/  @!P3 IADD3 R15, PT, PT, R15, -R26, RZ ;  /* 0x8000001a0f0fb210 */ /* 0x000fe40007ffe0ff */
[----:B------:R-:W-:Y:S02]  /*0a80*/  @!P4 IMAD.IADD R13, R13, 0x1, -R26 ;  /* 0x000000010d0dc824 */ /* 0x000fe400078e0a1a */
[----:B------:R-:W-:-:S03]  /*0a90*/  ISETP.GT.U32.AND P3, PT, R20, R15, PT ;  /* 0x0000000f1400720c */ /* 0x000fc60003f64070 */
[----:B------:R-:W-:Y:S02]  /*0aa0*/  ISETP.GT.U32.AND P5, PT, R20, R13, PT ;  /* 0x0000000d1400720c */ /* 0x000fe40003fa4070 */
[----:B------:R-:W-:Y:S02]  /*0ab0*/  ISETP.GE.AND P4, PT, R22, RZ, PT ;  /* 0x000000ff1600720c */ /* 0x000fe40003f86270 */
[----:B------:R-:W-:-:S06]  /*0ac0*/  IADD3 R24, PT, PT, R19, R24, RZ ;  /* 0x0000001813187210 */ /* 0x000fcc0007ffe0ff */
[----:B------:R-:W-:-:S03]  /*0ad0*/  @!P3 IMAD.IADD R15, R15, 0x1, -R26 ;  /* 0x000000010f0fb824 */ /* 0x000fc600078e0a1a */
[----:B------:R-:W-:Y:S02]  /*0ae0*/  @!P5 IADD3 R13, PT, PT, R13, -R26, RZ ;  /* 0x8000001a0d0dd210 */ /* 0x000fe40007ffe0ff */
[----:B------:R-:W-:-:S03]  /*0af0*/  @!P4 IADD3 R15, PT, PT, -R15, RZ, RZ ;  /* 0x000000ff0f0fc210 */ /* 0x000fc60007ffe1ff */
[----:B------:R-:W-:Y:S01]  /*0b00*/  @!P6 IMAD.MOV R13, RZ, RZ, -R13 ;  /* 0x000000ffff0de224 */ /* 0x000fe200078e0a0d */
[----:B------:R-:W-:-:S04]  /*0b10*/  SEL R11, R8, R15, !P0 ;  /* 0x0000000f080b7207 */ /* 0x000fc80004000000 */
[----:B------:R-:W-:Y:S02]  /*0b20*/  SEL R13, R8, R13, !P0 ;  /* 0x0000000d080d7207 */ /* 0x000fe40004000000 */
[----:B------:R-:W-:Y:S01]  /*0b30*/  ISETP.GE.AND P0, PT, R24, UR6, PT ;  /* 0x0000000618007c0c */ /* 0x000fe2000bf06270 */
[----:B---3--:R-:W-:Y:S01]  /*0b40*/  FMUL R15, R18, R9 ;  /* 0x00000009120f7220 */ /* 0x008fe20000400000 */
[----:B------:R-:W-:-:S04]  /*0b50*/  IMAD.WIDE R8, R27, 0x4, R6 ;  /* 0x000000041b087825 */ /* 0x000fc800078e0206 */
[----:B----4-:R-:W-:Y:S01]  /*0b60*/  FMUL R25, R25, R12 ;  /* 0x0000000c19197220 */ /* 0x010fe20000400000 */
[----:B-----5:R-:W-:Y:S01]  /*0b70*/  FMUL R17, R14, R17 ;  /* 0x000000110e117220 */ /* 0x020fe20000400000 */
[--C-:B------:R-:W-:Y:S01]  /*0b80*/  IMAD.WIDE R10, R11, 0x4, R6.reuse ;  /* 0x000000040b0a7825 */ /* 0x100fe200078e0206 */
[----:B------:R0:W-:Y:S03]  /*0b90*/  REDG.E.ADD.F32.FTZ.RN.STRONG.GPU desc[UR4][R8.64], R15 ;  /* 0x0000000f080079a6 */ /* 0x0001e6000c12f304 */
[----:B------:R-:W-:Y:S01]  /*0ba0*/  IMAD.WIDE R12, R13, 0x4, R6 ;  /* 0x000000040d0c7825 */ /* 0x000fe200078e0206 */
[----:B------:R0:W-:Y:S04]  /*0bb0*/  REDG.E.ADD.F32.FTZ.RN.STRONG.GPU desc[UR4][R10.64], R25 ;  /* 0x000000190a0079a6 */ /* 0x0001e8000c12f304 */
[----:B------:R0:W-:Y:S01]  /*0bc0*/  REDG.E.ADD.F32.FTZ.RN.STRONG.GPU desc[UR4][R12.64], R17 ;  /* 0x000000110c0079a6 */ /* 0x0001e2000c12f304 */
[----:B------:R-:W-:Y:S05]  /*0bd0*/  @!P0 BRA `(.L_x_103) ;  /* 0xfffffff800948947 */ /* 0x000fea000383ffff */
[----:B------:R-:W-:Y:S05]  /*0be0*/  EXIT ;  /* 0x000000000000794d */ /* 0x000fea0003800000 */
.L_x_104:
        /* <DEDUP_REMOVED lines=9> */
.L_x_135:


//--------------------- .text._Z4fillifPf         --------------------------
	.section	.text._Z4fillifPf,"ax",@progbits
	.align	128
        .global         _Z4fillifPf
        .type           _Z4fillifPf,@function
        .size           _Z4fillifPf,(.L_x_136 - _Z4fillifPf)
        .other          _Z4fillifPf,@"STO_CUDA_ENTRY STV_DEFAULT"
_Z4fillifPf:
.text._Z4fillifPf:
        /* <DEDUP_REMOVED lines=14> */
[----:B------:R-:W1:Y:S01]  /*00e0*/  LDCU.64 UR4, c[0x0][0x358] ;  /* 0x00006b00ff0477ac */ /* 0x000e620008000a00 */
[C---:B------:R-:W-:Y:S01]  /*00f0*/  ISETP.GE.AND P0, PT, R2.reuse, UR6, PT ;  /* 0x0000000602007c0c */ /* 0x040fe2000bf06270 */
[----:B------:R-:W-:Y:S01]  /*0100*/  BSSY.RECONVERGENT B0, `(.L_x_105) ;  /* 0x0000023000007945 */ /* 0x000fe20003800200 */
[----:B------:R-:W-:Y:S02]  /*0110*/  VIMNMX R7, PT, PT, R2, UR6, !PT ;  /* 0x0000000602077c48 */ /* 0x000fe4000ffe0100 */
        /* <DEDUP_REMOVED lines=21> */
[----:B-1----:R-:W-:Y:S05]  /*0270*/  @!P0 BRA `(.L_x_106) ;  /* 0x00000000002c8947 */ /* 0x002fea0003800000 */
[----:B------:R-:W0:Y:S01]  /*0280*/  LDC R9, c[0x0][0x384] ;  /* 0x0000e100ff097b82 */ /* 0x000e220000000800 */
[----:B------:R-:W-:-:S04]  /*0290*/  IADD3 R2, PT, PT, R2, 0x1, RZ ;  /* 0x0000000102027810 */ /* 0x000fc80007ffe0ff */
[----:B------:R-:W-:-:S03]  /*02a0*/  LOP3.LUT R2, R2, 0x3, RZ, 0xc0, !PT ;  /* 0x0000000302027812 */ /* 0x000fc600078ec0ff */
[----:B------:R-:W1:Y:S02]  /*02b0*/  LDC.64 R6, c[0x0][0x388] ;  /* 0x0000e200ff067b82 */ /* 0x000e640000000a00 */
[----:B------:R-:W-:-:S07]  /*02c0*/  IMAD.MOV R2, RZ, RZ, -R2 ;  /* 0x000000ffff027224 */ /* 0x000fce00078e0a02 */
.L_x_107:
[----:B-1----:R-:W-:Y:S01]  /*02d0*/  IMAD.WIDE R4, R3, 0x4, R6 ;  /* 0x0000000403047825 */ /* 0x002fe200078e0206 */
[----:B------:R-:W-:-:S03]  /*02e0*/  IADD3 R2, PT, PT, R2, 0x1, RZ ;  /* 0x0000000102027810 */ /* 0x000fc60007ffe0ff */
[----:B------:R-:W-:Y:S01]  /*02f0*/  IMAD.IADD R3, R0, 0x1, R3 ;  /* 0x0000000100037824 */ /* 0x000fe200078e0203 */
[----:B0-----:R2:W-:Y:S01]  /*0300*/  STG.E desc[UR4][R4.64], R9 ;  /* 0x0000000904007986 */ /* 0x0015e2000c101904 */
[----:B------:R-:W-:-:S13]  /*0310*/  ISETP.NE.AND P0, PT, R2, RZ, PT ;  /* 0x000000ff0200720c */ /* 0x000fda0003f05270 */
[----:B--2---:R-:W-:Y:S05]  /*0320*/  @P0 BRA `(.L_x_107) ;  /* 0xfffffffc00e80947 */ /* 0x004fea000383ffff */
.L_x_106:
[----:B------:R-:W-:Y:S05]  /*0330*/  BSYNC.RECONVERGENT B0 ;  /* 0x0000000000007941 */ /* 0x000fea0003800200 */
.L_x_105:
[----:B------:R-:W-:Y:S05]  /*0340*/  @!P1 EXIT ;  /* 0x000000000000994d */ /* 0x000fea0003800000 */
[----:B------:R-:W0:Y:S08]  /*0350*/  LDC R15, c[0x0][0x384] ;  /* 0x0000e100ff0f7b82 */ /* 0x000e300000000800 */
[----:B------:R-:W1:Y:S02]  /*0360*/  LDC.64 R10, c[0x0][0x388] ;  /* 0x0000e200ff0a7b82 */ /* 0x000e640000000a00 */
.L_x_108:
[----:B-12---:R-:W-:Y:S01]  /*0370*/  IMAD.WIDE R12, R3, 0x4, R10 ;  /* 0x00000004030c7825 */ /* 0x006fe200078e020a */
[----:B------:R-:W-:-:S04]  /*0380*/  LEA R3, R0, R3, 0x2 ;  /* 0x0000000300037211 */ /* 0x000fc800078e10ff */
[----:B0-----:R2:W-:Y:S01]  /*0390*/  STG.E desc[UR4][R12.64], R15 ;  /* 0x0000000f0c007986 */ /* 0x0015e2000c101904 */
[----:B------:R-:W-:Y:S01]  /*03a0*/  IMAD.WIDE R4, R0, 0x4, R12 ;  /* 0x0000000400047825 */ /* 0x000fe200078e020c */
[----:B------:R-:W-:-:S04]  /*03b0*/  ISETP.GE.AND P0, PT, R3, UR6, PT ;  /* 0x0000000603007c0c */ /* 0x000fc8000bf06270 */
[----:B------:R2:W-:Y:S01]  /*03c0*/  STG.E desc[UR4][R4.64], R15 ;  /* 0x0000000f04007986 */ /* 0x0005e2000c101904 */
[----:B------:R-:W-:-:S05]  /*03d0*/  IMAD.WIDE R6, R0, 0x4, R4 ;  /* 0x0000000400067825 */ /* 0x000fca00078e0204 */
[----:B------:R2:W-:Y:S01]  /*03e0*/  STG.E desc[UR4][R6.64], R15 ;  /* 0x0000000f06007986 */ /* 0x0005e2000c101904 */
[----:B------:R-:W-:-:S05]  /*03f0*/  IMAD.WIDE R8, R0, 0x4, R6 ;  /* 0x0000000400087825 */ /* 0x000fca00078e0206 */
[----:B------:R2:W-:Y:S01]  /*0400*/  STG.E desc[UR4][R8.64], R15 ;  /* 0x0000000f08007986 */ /* 0x0005e2000c101904 */
[----:B------:R-:W-:Y:S05]  /*0410*/  @!P0 BRA `(.L_x_108) ;  /* 0xfffffffc00d48947 */ /* 0x000fea000383ffff */
[----:B------:R-:W-:Y:S05]  /*0420*/  EXIT ;  /* 0x000000000000794d */ /* 0x000fea0003800000 */
.L_x_109:
        /* <DEDUP_REMOVED lines=13> */
.L_x_136:


//--------------------- .text._Z16testDependenciesiPiiS_S_ --------------------------
	.section	.text._Z16testDependenciesiPiiS_S_,"ax",@progbits
	.align	128
        .global         _Z16testDependenciesiPiiS_S_
        .type           _Z16testDependenciesiPiiS_S_,@function
        .size           _Z16testDependenciesiPiiS_S_,(.L_x_137 - _Z16testDependenciesiPiiS_S_)
        .other          _Z16testDependenciesiPiiS_S_,@"STO_CUDA_ENTRY STV_DEFAULT"
_Z16testDependenciesiPiiS_S_:
.text._Z16testDependenciesiPiiS_S_:
[----:B------:R-:W-:Y:S08]  /*0000*/  LDC R1, c[0x0][0x37c] ;  /* 0x0000df00ff017b82 */ /* 0x000ff00000000800 */
[----:B------:R-:W0:Y:S01]  /*0010*/  LDC R5, c[0x0][0x380] ;  /* 0x0000e000ff057b82 */ /* 0x000e220000000800 */
[----:B------:R-:W1:Y:S01]  /*0020*/  LDCU.64 UR4, c[0x0][0x358] ;  /* 0x00006b00ff0477ac */ /* 0x000e620008000a00 */
[----:B------:R-:W2:Y:S06]  /*0030*/  LDCU UR6, c[0x0][0x390] ;  /* 0x00007200ff0677ac */ /* 0x000eac0008000800 */
[----:B------:R-:W0:Y:S01]  /*0040*/  LDC.64 R2, c[0x0][0x3a0] ;  /* 0x0000e800ff027b82 */ /* 0x000e220000000a00 */
[----:B--2---:R-:W-:Y:S01]  /*0050*/  UISETP.GE.AND UP0, UPT, UR6, 0x1, UPT ;  /* 0x000000010600788c */ /* 0x004fe2000bf06270 */
[----:B0-----:R-:W-:-:S04]  /*0060*/  IMAD.WIDE R2, R5, 0x4, R2 ;  /* 0x0000000405027825 */ /* 0x001fc800078e0202 */
[----:B------:R-:W-:-:S05]  /*0070*/  IMAD.MOV.U32 R5, RZ, RZ, 0x1 ;  /* 0x00000001ff057424 */ /* 0x000fca00078e00ff */
[----:B-1----:R0:W-:Y:S01]  /*0080*/  STG.E desc[UR4][R2.64], R5 ;  /* 0x0000000502007986 */ /* 0x0021e2000c101904 */
[----:B------:R-:W-:Y:S05]  /*0090*/  BRA.U !UP0, `(.L_x_110) ;  /* 0x0000000108547547 */ /* 0x000fea000b800000 */
[----:B0-----:R-:W0:Y:S08]  /*00a0*/  LDC.64 R4, c[0x0][0x388] ;  /* 0x0000e200ff047b82 */ /* 0x001e300000000a00 */
[----:B------:R-:W1:Y:S01]  /*00b0*/  LDC.64 R6, c[0x0][0x398] ;  /* 0x0000e600ff067b82 */ /* 0x000e620000000a00 */
[----:B0-----:R-:W1:Y:S02]  /*00c0*/  LDG.E R5, desc[UR4][R4.64] ;  /* 0x0000000404057981 */ /* 0x001e64000c1e1900 */
[----:B-1----:R-:W-:-:S06]  /*00d0*/  IMAD.WIDE R6, R5, 0x4, R6 ;  /* 0x0000000405067825 */ /* 0x002fcc00078e0206 */
[----:B------:R-:W2:Y:S02]  /*00e0*/  LDG.E R6, desc[UR4][R6.64] ;  /* 0x0000000406067981 */ /* 0x000ea4000c1e1900 */
[----:B--2---:R-:W-:-:S13]  /*00f0*/  ISETP.NE.AND P0, PT, R6, RZ, PT ;  /* 0x000000ff0600720c */ /* 0x004fda0003f05270 */
[----:B------:R-:W-:Y:S05]  /*0100*/  @!P0 BRA `(.L_x_111) ;  /* 0x0000000000348947 */ /* 0x000fea0003800000 */
[----:B------:R-:W0:Y:S01]  /*0110*/  LDC.64 R10, c[0x0][0x398] ;  /* 0x0000e600ff0a7b82 */ /* 0x000e220000000a00 */
[----:B------:R-:W-:Y:S01]  /*0120*/  IMAD.MOV.U32 R13, RZ, RZ, RZ ;  /* 0x000000ffff0d7224 */ /* 0x000fe200078e00ff */
[----:B------:R-:W1:Y:S06]  /*0130*/  LDCU UR6, c[0x0][0x390] ;  /* 0x00007200ff0677ac */ /* 0x000e6c0008000800 */
[----:B------:R-:W2:Y:S02]  /*0140*/  LDC.64 R8, c[0x0][0x388] ;  /* 0x0000e200ff087b82 */ /* 0x000ea40000000a00 */
.L_x_112:
[----:B------:R-:W-:-:S04]  /*0150*/  IADD3 R13, PT, PT, R13, 0x1, RZ ;  /* 0x000000010d0d7810 */ /* 0x000fc80007ffe0ff */
[----:B-1----:R-:W-:-:S13]  /*0160*/  ISETP.NE.AND P0, PT, R13, UR6, PT ;  /* 0x000000060d007c0c */ /* 0x002fda000bf05270 */
[----:B------:R-:W-:Y:S05]  /*0170*/  @!P0 BRA `(.L_x_110) ;  /* 0x00000000001c8947 */ /* 0x000fea0003800000 */
[----:B--2---:R-:W-:-:S06]  /*0180*/  IMAD.WIDE.U32 R4, R13, 0x4, R8 ;  /* 0x000000040d047825 */ /* 0x004fcc00078e0008 */
[----:B------:R-:W0:Y:S02]  /*0190*/  LDG.E R5, desc[UR4][R4.64] ;  /* 0x0000000404057981 */ /* 0x000e24000c1e1900 */
[----:B0-----:R-:W-:-:S06]  /*01a0*/  IMAD.WIDE R6, R5, 0x4, R10 ;  /* 0x0000000405067825 */ /* 0x001fcc00078e020a */
[----:B------:R-:W2:Y:S02]  /*01b0*/  LDG.E R6, desc[UR4][R6.64] ;  /* 0x0000000406067981 */ /* 0x000ea4000c1e1900 */
[----:B--2---:R-:W-:-:S13]  /*01c0*/  ISETP.NE.AND P0, PT, R6, RZ, PT ;  /* 0x000000ff0600720c */ /* 0x004fda0003f05270 */
[----:B------:R-:W-:Y:S05]  /*01d0*/  @P0 BRA `(.L_x_112) ;  /* 0xfffffffc00dc0947 */ /* 0x000fea000383ffff */
.L_x_111:
[----:B------:R1:W-:Y:S02]  /*01e0*/  STG.E desc[UR4][R2.64], RZ ;  /* 0x000000ff02007986 */ /* 0x0003e4000c101904 */
.L_x_110:
[----:B01----:R-:W-:-:S07]  /*01f0*/  CS2R R2, SR_CLOCKLO ;  /* 0x0000000000027805 */ /* 0x003fce0000015000 */
.L_x_113:
[----:B------:R-:W-:-:S06]  /*0200*/  CS2R R4, SR_CLOCKLO ;  /* 0x0000000000047805 */ /* 0x000fcc0000015000 */
[----:B------:R-:W-:-:S05]  /*0210*/  IADD3 R0, P0, PT, -R2, R4, RZ ;  /* 0x0000000402007210 */ /* 0x000fca0007f1e1ff */
[----:B------:R-:W-:Y:S01]  /*0220*/  IMAD.X R4, R5, 0x1, ~R3, P0 ;  /* 0x0000000105047824 */ /* 0x000fe200000e0e03 */
[----:B------:R-:W-:-:S04]  /*0230*/  ISETP.GE.U32.AND P0, PT, R0, -0x1194d800, PT ;  /* 0xee6b28000000780c */ /* 0x000fc80003f06070 */
[----:B------:R-:W-:-:S13]  /*0240*/  ISETP.GE.AND.EX P0, PT, R4, RZ, PT, P0 ;  /* 0x000000ff0400720c */ /* 0x000fda0003f06300 */
[----:B------:R-:W-:Y:S05]  /*0250*/  @!P0 BRA `(.L_x_113) ;  /* 0xfffffffc00e88947 */ /* 0x000fea000383ffff */
[----:B------:R-:W0:Y:S01]  /*0260*/  LDC R5, c[0x0][0x380] ;  /* 0x0000e000ff057b82 */ /* 0x000e220000000800 */
[----:B------:R-:W-:-:S07]  /*0270*/  HFMA2 R7, -RZ, RZ, 0, 5.9604644775390625e-08 ;  /* 0x00000001ff077431 */ /* 0x000fce00000001ff */
[----:B------:R-:W0:Y:S02]  /*0280*/  LDC.64 R2, c[0x0][0x398] ;  /* 0x0000e600ff027b82 */ /* 0x000e240000000a00 */
[----:B0-----:R-:W-:-:S05]  /*0290*/  IMAD.WIDE R2, R5, 0x4, R2 ;  /* 0x0000000405027825 */ /* 0x001fca00078e0202 */
[----:B------:R-:W-:Y:S01]  /*02a0*/  STG.E desc[UR4][R2.64], R7 ;  /* 0x0000000702007986 */ /* 0x000fe2000c101904 */
[----:B------:R-:W-:Y:S05]  /*02b0*/  EXIT ;  /* 0x000000000000794d */ /* 0x000fea0003800000 */
.L_x_114:
        /* <DEDUP_REMOVED lines=12> */
.L_x_137:


//--------------------- .text._Z12sliceColumnsiiPKiPKfPf --------------------------
	.section	.text._Z12sliceColumnsiiPKiPKfPf,"ax",@progbits
	.align	128
        .global         _Z12sliceColumnsiiPKiPKfPf
        .type           _Z12sliceColumnsiiPKiPKfPf,@function
        .size           _Z12sliceColumnsiiPKiPKfPf,(.L_x_138 - _Z12sliceColumnsiiPKiPKfPf)
        .other          _Z12sliceColumnsiiPKiPKfPf,@"STO_CUDA_ENTRY STV_DEFAULT"
_Z12sliceColumnsiiPKiPKfPf:
.text._Z12sliceColumnsiiPKiPKfPf:
[----:B------:R-:W-:Y:S01]  /*0000*/  LDC R1, c[0x0][0x37c] ;  /* 0x0000df00ff017b82 */ /* 0x000fe20000000800 */
[----:B------:R-:W0:Y:S01]  /*0010*/  S2R R19, SR_CTAID.X ;  /* 0x0000000000137919 */ /* 0x000e220000002500 */
[----:B------:R-:W1:Y:S01]  /*0020*/  LDCU.64 UR6, c[0x0][0x380] ;  /* 0x00007000ff0677ac */ /* 0x000e620008000a00 */
[----:B------:R-:W0:Y:S01]  /*0030*/  S2R R0, SR_TID.X ;  /* 0x0000000000007919 */ /* 0x000e220000002100 */
[----:B------:R-:W2:Y:S04]  /*0040*/  LDCU UR4, c[0x0][0x360] ;  /* 0x00006c00ff0477ac */ /* 0x000ea80008000800 */
[----:B------:R-:W2:Y:S01]  /*0050*/  LDC R14, c[0x0][0x370] ;  /* 0x0000dc00ff0e7b82 */ /* 0x000ea20000000800 */
[----:B-1----:R-:W-:Y:S02]  /*0060*/  IMAD.U32 R8, RZ, RZ, UR6 ;  /* 0x00000006ff087e24 */ /* 0x002fe4000f8e00ff */
[----:B--2---:R-:W-:-:S02]  /*0070*/  IMAD R14, R14, UR4, RZ ;  /* 0x000000040e0e7c24 */ /* 0x004fc4000f8e02ff */
[----:B0-----:R-:W-:Y:S02]  /*0080*/  IMAD R19, R19, UR4, R0 ;  /* 0x0000000413137c24 */ /* 0x001fe4000f8e0200 */
[----:B------:R-:W-:-:S05]  /*0090*/  IMAD R0, R8, UR7, RZ ;  /* 0x0000000708007c24 */ /* 0x000fca000f8e02ff */
        /* <DEDUP_REMOVED lines=10> */
[----:B------:R-:W-:Y:S02]  /*0140*/  VIMNMX R4, PT, PT, R0, R5, !PT ;  /* 0x0000000500047248 */ /* 0x000fe40007fe0100 */
[----:B------:R-:W-:-:S04]  /*0150*/  SEL R6, RZ, 0x1, P0 ;  /* 0x00000001ff067807 */ /* 0x000fc80000000000 */
[----:B------:R-:W-:Y:S01]  /*0160*/  IADD3 R5, PT, PT, R4, -R5, -R6 ;  /* 0x8000000504057210 */ /* 0x000fe20007ffe806 */
[----:B0-----:R-:W0:Y:S02]  /*0170*/  MUFU.RCP R7, R7 ;  /* 0x0000000700077308 */ /* 0x001e240000001000 */
[----:B0-----:R-:W-:-:S06]  /*0180*/  VIADD R2, R7, 0xffffffe ;  /* 0x0ffffffe07027836 */ /* 0x001fcc0000000000 */
[----:B------:R0:W3:Y:S02]  /*0190*/  F2I.FTZ.U32.TRUNC.NTZ R3, R2 ;  /* 0x0000000200037305 */ /* 0x0000e4000021f000 */
[----:B0-----:R-:W-:Y:S02]  /*01a0*/  IMAD.MOV.U32 R2, RZ, RZ, RZ ;  /* 0x000000ffff027224 */ /* 0x001fe400078e00ff */
[----:B---3--:R-:W-:-:S04]  /*01b0*/  IMAD R9, R9, R3, RZ ;  /* 0x0000000309097224 */ /* 0x008fc800078e02ff */
        /* <DEDUP_REMOVED lines=8> */
[----:B------:R-:W-:Y:S01]  /*0240*/  @P1 VIADD R3, R3, 0x1 ;  /* 0x0000000103031836 */ /* 0x000fe20000000000 */
[----:B------:R-:W-:-:S04]  /*0250*/  @!P2 LOP3.LUT R3, RZ, R14, RZ, 0x33, !PT ;  /* 0x0000000eff03a212 */ /* 0x000fc800078e33ff */
[----:B------:R-:W-:-:S04]  /*0260*/  IADD3 R10, PT, PT, R6, R3, RZ ;  /* 0x00000003060a7210 */ /* 0x000fc80007ffe0ff */
[C---:B------:R-:W-:Y:S02]  /*0270*/  LOP3.LUT R2, R10.reuse, 0x3, RZ, 0xc0, !PT ;  /* 0x000000030a027812 */ /* 0x040fe400078ec0ff */
[----:B------:R-:W-:Y:S02]  /*0280*/  ISETP.GE.U32.AND P4, PT, R10, 0x3, PT ;  /* 0x000000030a00780c */ /* 0x000fe40003f86070 */
[----:B------:R-:W-:-:S13]  /*0290*/  ISETP.NE.AND P0, PT, R2, 0x3, PT ;  /* 0x000000030200780c */ /* 0x000fda0003f05270 */
[----:B-12---:R-:W-:Y:S05]  /*02a0*/  @!P0 BRA `(.L_x_116) ;  /* 0x0000000000b48947 */ /* 0x006fea0003800000 */
[----:B------:R-:W-:Y:S01]  /*02b0*/  IABS R9, R8 ;  /* 0x0000000800097213 */ /* 0x000fe20000000000 */
[----:B------:R-:W0:Y:S01]  /*02c0*/  LDC.64 R2, c[0x0][0x388] ;  /* 0x0000e200ff027b82 */ /* 0x000e220000000a00 */
[----:B------:R-:W-:Y:S01]  /*02d0*/  VIADD R10, R10, 0x1 ;  /* 0x000000010a0a7836 */ /* 0x000fe20000000000 */
[----:B------:R-:W-:Y:S01]  /*02e0*/  ISETP.NE.AND P1, PT, R8, RZ, PT ;  /* 0x000000ff0800720c */ /* 0x000fe20003f25270 */
[----:B------:R-:W1:Y:S05]  /*02f0*/  I2F.RP R12, R9 ;  /* 0x00000009000c7306 */ /* 0x000e6a0000209400 */
[----:B------:R-:W2:Y:S08]  /*0300*/  LDC.64 R4, c[0x0][0x398] ;  /* 0x0000e600ff047b82 */ /* 0x000eb00000000a00 */
[----:B------:R-:W3:Y:S01]  /*0310*/  LDC.64 R6, c[0x0][0x390] ;  /* 0x0000e400ff067b82 */ /* 0x000ee20000000a00 */
[----:B-1----:R-:W1:Y:S02]  /*0320*/  MUFU.RCP R12, R12 ;  /* 0x0000000c000c7308 */ /* 0x002e640000001000 */
[----:B-1----:R-:W-:Y:S01]  /*0330*/  VIADD R11, R12, 0xffffffe ;  /* 0x0ffffffe0c0b7836 */ /* 0x002fe20000000000 */
[----:B------:R-:W-:Y:S01]  /*0340*/  LOP3.LUT R12, R10, 0x3, RZ, 0xc0, !PT ;  /* 0x000000030a0c7812 */ /* 0x000fe200078ec0ff */
[----:B------:R-:W-:-:S04]  /*0350*/  HFMA2 R10, -RZ, RZ, 0, 0 ;  /* 0x00000000ff0a7431 */ /* 0x000fc800000001ff */
[----:B------:R-:W1:Y:S01]  /*0360*/  F2I.FTZ.U32.TRUNC.NTZ R11, R11 ;  /* 0x0000000b000b7305 */ /* 0x000e62000021f000 */
[----:B------:R-:W-:Y:S01]  /*0370*/  IMAD.MOV R12, RZ, RZ, -R12 ;  /* 0x000000ffff0c7224 */ /* 0x000fe200078e0a0c */
[----:B-1----:R-:W-:-:S05]  /*0380*/  IADD3 R16, PT, PT, RZ, -R11, RZ ;  /* 0x8000000bff107210 */ /* 0x002fca0007ffe0ff */
[----:B------:R-:W-:-:S04]  /*0390*/  IMAD R13, R16, R9, RZ ;  /* 0x00000009100d7224 */ /* 0x000fc800078e02ff */
[----:B------:R-:W-:Y:S01]  /*03a0*/  IMAD.HI.U32 R10, R11, R13, R10 ;  /* 0x0000000d0b0a7227 */ /* 0x000fe200078e000a */
[----:B0-23--:R-:W-:-:S07]  /*03b0*/  LOP3.LUT R11, RZ, R8, RZ, 0x33, !PT ;  /* 0x00000008ff0b7212 */ /* 0x00dfce00078e33ff */
.L_x_117:
[----:B------:R-:W-:Y:S02]  /*03c0*/  IABS R15, R19 ;  /* 0x00000013000f7213 */ /* 0x000fe40000000000 */
[----:B------:R-:W-:-:S03]  /*03d0*/  MOV R8, UR6 ;  /* 0x0000000600087c02 */ /* 0x000fc60008000f00 */
[----:B------:R-:W-:Y:S01]  /*03e0*/  IMAD.HI.U32 R13, R10, R15, RZ ;  /* 0x0000000f0a0d7227 */ /* 0x000fe200078e00ff */
[----:B------:R-:W-:-:S03]  /*03f0*/  IABS R17, R8 ;  /* 0x0000000800117213 */ /* 0x000fc60000000000 */
        /* <DEDUP_REMOVED lines=8> */
[----:B------:R-:W-:-:S05]  /*0480*/  @P0 IADD3 R13, PT, PT, R13, 0x1, RZ ;  /* 0x000000010d0d0810 */ /* 0x000fca0007ffe0ff */
[----:B------:R-:W-:-:S05]  /*0490*/  @!P3 IMAD.MOV R13, RZ, RZ, -R13 ;  /* 0x000000ffff0db224 */ /* 0x000fca00078e0a0d */
[----:B------:R-:W-:-:S05]  /*04a0*/  SEL R13, R11, R13, !P1 ;  /* 0x0000000d0b0d7207 */ /* 0x000fca0004800000 */
[----:B------:R-:W-:-:S06]  /*04b0*/  IMAD.WIDE R16, R13, 0x4, R2 ;  /* 0x000000040d107825 */ /* 0x000fcc00078e0202 */
[----:B------:R-:W2:Y:S01]  /*04c0*/  LDG.E.CONSTANT R16, desc[UR4][R16.64] ;  /* 0x0000000410107981 */ /* 0x000ea2000c1e9900 */
[----:B------:R-:W-:-:S05]  /*04d0*/  IADD3 R13, PT, PT, -R13, RZ, RZ ;  /* 0x000000ff0d0d7210 */ /* 0x000fca0007ffe1ff */
[----:B------:R-:W-:-:S04]  /*04e0*/  IMAD R13, R8, R13, R19 ;  /* 0x0000000d080d7224 */ /* 0x000fc800078e0213 */
[----:B--2---:R-:W-:-:S04]  /*04f0*/  IMAD R13, R16, R8, R13 ;  /* 0x00000008100d7224 */ /* 0x004fc800078e020d */
[----:B0-----:R-:W-:-:S06]  /*0500*/  IMAD.WIDE R20, R13, 0x4, R6 ;  /* 0x000000040d147825 */ /* 0x001fcc00078e0206 */
[----:B------:R-:W2:Y:S01]  /*0510*/  LDG.E.CONSTANT R21, desc[UR4][R20.64] ;  /* 0x0000000414157981 */ /* 0x000ea2000c1e9900 */
[----:B------:R-:W-:Y:S01]  /*0520*/  IMAD.WIDE R22, R19, 0x4, R4 ;  /* 0x0000000413167825 */ /* 0x000fe200078e0204 */
[----:B------:R-:W-:-:S03]  /*0530*/  IADD3 R19, PT, PT, R14, R19, RZ ;  /* 0x000000130e137210 */ /* 0x000fc60007ffe0ff */
[----:B------:R-:W-:-:S05]  /*0540*/  VIADD R12, R12, 0x1 ;  /* 0x000000010c0c7836 */ /* 0x000fca0000000000 */
[----:B------:R-:W-:Y:S01]  /*0550*/  ISETP.NE.AND P0, PT, R12, RZ, PT ;  /* 0x000000ff0c00720c */ /* 0x000fe20003f05270 */
[----:B--2---:R0:W-:-:S12]  /*0560*/  STG.E desc[UR4][R22.64], R21 ;  /* 0x0000001516007986 */ /* 0x0041d8000c101904 */
[----:B------:R-:W-:Y:S05]  /*0570*/  @P0 BRA `(.L_x_117) ;  /* 0xfffffffc00900947 */ /* 0x000fea000383ffff */
.L_x_116:
[----:B------:R-:W-:Y:S05]  /*0580*/  BSYNC.RECONVERGENT B0 ;  /* 0x0000000000007941 */ /* 0x000fea0003800200 */
.L_x_115:
[----:B------:R-:W-:Y:S05]  /*0590*/  @!P4 EXIT ;  /* 0x000000000000c94d */ /* 0x000fea0003800000 */
[----:B------:R-:W-:Y:S01]  /*05a0*/  IABS R16, R8 ;  /* 0x0000000800107213 */ /* 0x000fe20000000000 */
[----:B------:R-:W1:Y:S03]  /*05b0*/  LDC R17, c[0x0][0x380] ;  /* 0x0000e000ff117b82 */ /* 0x000e660000000800 */
[----:B------:R-:W2:Y:S05]  /*05c0*/  I2F.RP R10, R16 ;  /* 0x00000010000a7306 */ /* 0x000eaa0000209400 */
[----:B------:R-:W3:Y:S08]  /*05d0*/  LDC.64 R2, c[0x0][0x388] ;  /* 0x0000e200ff027b82 */ /* 0x000ef00000000a00 */
[----:B------:R-:W4:Y:S01]  /*05e0*/  LDC.64 R4, c[0x0][0x390] ;  /* 0x0000e400ff047b82 */ /* 0x000f220000000a00 */
[----:B--2---:R-:W2:Y:S07]  /*05f0*/  MUFU.RCP R10, R10 ;  /* 0x0000000a000a7308 */ /* 0x004eae0000001000 */
[----:B------:R-:W0:Y:S01]  /*0600*/  LDC.64 R6, c[0x0][0x398] ;  /* 0x0000e600ff067b82 */ /* 0x000e220000000a00 */
[----:B--2---:R-:W-:-:S04]  /*0610*/  VIADD R8, R10, 0xffffffe ;  /* 0x0ffffffe0a087836 */ /* 0x004fc80000000000 */
[----:B------:R2:W5:Y:S02]  /*0620*/  F2I.FTZ.U32.TRUNC.NTZ R9, R8 ;  /* 0x0000000800097305 */ /* 0x000564000021f000 */
[----:B--2---:R-:W-:Y:S01]  /*0630*/  IMAD.MOV.U32 R8, RZ, RZ, RZ ;  /* 0x000000ffff087224 */ /* 0x004fe200078e00ff */
[----:B-----5:R-:W-:-:S05]  /*0640*/  IADD3 R15, PT, PT, RZ, -R9, RZ ;  /* 0x80000009ff0f7210 */ /* 0x020fca0007ffe0ff */
[----:B------:R-:W-:-:S04]  /*0650*/  IMAD R15, R15, R16, RZ ;  /* 0x000000100f0f7224 */ /* 0x000fc800078e02ff */
[----:B-1-3--:R-:W-:-:S07]  /*0660*/  IMAD.HI.U32 R15, R9, R15, R8 ;  /* 0x0000000f090f7227 */ /* 0x00afce00078e0008 */
.L_x_118:
[----:B-1----:R-:W-:Y:S01]  /*0670*/  IABS R27, R17 ;  /* 0x00000011001b7213 */ /* 0x002fe20000000000 */
[C---:B0-----:R-:W-:Y:S01]  /*0680*/  IMAD.IADD R22, R14.reuse, 0x1, R19 ;  /* 0x000000010e167824 */ /* 0x041fe200078e0213 */
[----:B------:R-:W-:Y:S02]  /*0690*/  IABS R8, R19 ;  /* 0x0000001300087213 */ /* 0x000fe40000000000 */
[----:B------:R-:W0:Y:S01]  /*06a0*/  I2F.RP R12, R27 ;  /* 0x0000001b000c7306 */ /* 0x000e220000209400 */
[----:B------:R-:W-:Y:S02]  /*06b0*/  LOP3.LUT R26, RZ, R17, RZ, 0x33, !PT ;  /* 0x00000011ff1a7212 */ /* 0x000fe400078e33ff */
[----:B------:R-:W-:Y:S01]  /*06c0*/  IMAD.HI.U32 R10, R15, R8, RZ ;  /* 0x000000080f0a7227 */ /* 0x000fe200078e00ff */
[----:B------:R-:W-:-:S03]  /*06d0*/  IADD3 R20, PT, PT, R14, R22, RZ ;  /* 0x000000160e147210 */ /* 0x000fc60007ffe0ff */
[----:B------:R-:W-:-:S04]  /*06e0*/  IMAD.MOV R11, RZ, RZ, -R10 ;  /* 0x000000ffff0b7224 */ /* 0x000fc800078e0a0a */
[----:B------:R-:W-:Y:S02]  /*06f0*/  IMAD R11, R27, R11, R8 ;  /* 0x0000000b1b0b7224 */ /* 0x000fe400078e0208 */
[----:B------:R-:W-:Y:S01]  /*0700*/  IMAD.MOV.U32 R8, RZ, RZ, RZ ;  /* 0x000000ffff087224 */ /* 0x000fe200078e00ff */
[----:B0-----:R-:W0:Y:S02]  /*0710*/  MUFU.RCP R12, R12 ;  /* 0x0000000c000c7308 */ /* 0x001e240000001000 */
[----:B------:R-:W-:-:S13]  /*0720*/  ISETP.GT.U32.AND P0, PT, R16, R11, PT ;  /* 0x0000000b1000720c */ /* 0x000fda0003f04070 */
[----:B------:R-:W-:Y:S02]  /*0730*/  @!P0 IADD3 R11, PT, PT, R11, -R27, RZ ;  /* 0x8000001b0b0b8210 */ /* 0x000fe40007ffe0ff */
[----:B------:R-:W-:Y:S02]  /*0740*/  @!P0 IADD3 R10, PT, PT, R10, 0x1, RZ ;  /* 0x000000010a0a8810 */ /* 0x000fe40007ffe0ff */
[----:B0-----:R-:W-:Y:S02]  /*0750*/  IADD3 R9, PT, PT, R12, 0xffffffe, RZ ;  /* 0x0ffffffe0c097810 */ /* 0x001fe40007ffe0ff */
[----:B------:R-:W-:Y:S02]  /*0760*/  IABS R12, R22 ;  /* 0x00000016000c7213 */ /* 0x000fe40000000000 */
[----:B------:R-:W-:Y:S01]  /*0770*/  ISETP.GE.U32.AND P4, PT, R11, R16, PT ;  /* 0x000000100b00720c */ /* 0x000fe20003f86070 */
[----:B------:R-:W-:Y:S01]  /*0780*/  IMAD.MOV.U32 R16, RZ, RZ, R27 ;  /* 0x000000ffff107224 */ /* 0x000fe200078e001b */
[----:B------:R-:W0:Y:S11]  /*0790*/  F2I.FTZ.U32.TRUNC.NTZ R9, R9 ;  /* 0x0000000900097305 */ /* 0x000e36000021f000 */
[----:B------:R-:W-:-:S02]  /*07a0*/  @P4 IADD3 R10, PT, PT, R10, 0x1, RZ ;  /* 0x000000010a0a4810 */ /* 0x000fc40007ffe0ff */
[----:B------:R-:W-:Y:S02]  /*07b0*/  ISETP.NE.AND P4, PT, R17, RZ, PT ;  /* 0x000000ff1100720c */ /* 0x000fe40003f85270 */
[----:B0-----:R-:W-:-:S05]  /*07c0*/  IADD3 R18, PT, PT, RZ, -R9, RZ ;  /* 0x80000009ff127210 */ /* 0x001fca0007ffe0ff */
[----:B------:R-:W-:Y:S01]  /*07d0*/  IMAD R15, R18, R27, RZ ;  /* 0x0000001b120f7224 */ /* 0x000fe200078e02ff */
[----:B------:R-:W-:-:S03]  /*07e0*/  IABS R18, R20 ;  /* 0x0000001400127213 */ /* 0x000fc60000000000 */
[----:B------:R-:W-:-:S06]  /*07f0*/  IMAD.HI.U32 R15, R9, R15, R8 ;  /* 0x0000000f090f7227 */ /* 0x000fcc00078e0008 */
[----:B------:R-:W-:-:S04]  /*0800*/  IMAD.HI.U32 R9, R15, R12, RZ ;  /* 0x0000000c0f097227 */ /* 0x000fc800078e00ff */
[----:B------:R-:W-:-:S04]  /*0810*/  IMAD.HI.U32 R8, R15, R18, RZ ;  /* 0x000000120f087227 */ /* 0x000fc800078e00ff */
[----:B------:R-:W-:Y:S01]  /*0820*/  IMAD.MOV R13, RZ, RZ, -R9 ;  /* 0x000000ffff0d7224 */ /* 0x000fe200078e0a09 */
[----:B------:R-:W-:-:S03]  /*0830*/  IADD3 R21, PT, PT, -R8, RZ, RZ ;  /* 0x000000ff08157210 */ /* 0x000fc60007ffe1ff */
[----:B------:R-:W-:Y:S01]  /*0840*/  IMAD R11, R27, R13, R12 ;  /* 0x0000000d1b0b7224 */ /* 0x000fe200078e020c */
[----:B------:R-:W-:Y:S01]  /*0850*/  LOP3.LUT R12, R19, R17, RZ, 0x3c, !PT ;  /* 0x00000011130c7212 */ /* 0x000fe200078e3cff */
[----:B------:R-:W-:Y:S01]  /*0860*/  IMAD R13, R27, R21, R18 ;  /* 0x000000151b0d7224 */ /* 0x000fe200078e0212 */
[----:B------:R-:W-:Y:S02]  /*0870*/  IADD3 R18, PT, PT, R14, R20, RZ ;  /* 0x000000140e127210 */ /* 0x000fe40007ffe0ff */
[C---:B------:R-:W-:Y:S02]  /*0880*/  ISETP.GT.U32.AND P5, PT, R16.reuse, R11, PT ;  /* 0x0000000b1000720c */ /* 0x040fe40003fa4070 */
[----:B------:R-:W-:Y:S02]  /*0890*/  ISETP.GT.U32.AND P3, PT, R16, R13, PT ;  /* 0x0000000d1000720c */ /* 0x000fe40003f64070 */
[----:B------:R-:W-:Y:S02]  /*08a0*/  ISETP.GE.AND P1, PT, R12, RZ, PT ;  /* 0x000000ff0c00720c */ /* 0x000fe40003f26270 */
[----:B------:R-:W-:-:S07]  /*08b0*/  IABS R28, R18 ;  /* 0x00000012001c7213 */ /* 0x000fce0000000000 */
[----:B------:R-:W-:Y:S01]  /*08c0*/  @!P5 IADD3 R11, PT, PT, R11, -R27, RZ ;  /* 0x8000001b0b0bd210 */ /* 0x000fe20007ffe0ff */
[----:B------:R-:W-:Y:S01]  /*08d0*/  @!P5 VIADD R9, R9, 0x1 ;  /* 0x000000010909d836 */ /* 0x000fe20000000000 */
[----:B------:R-:W-:Y:S01]  /*08e0*/  @!P3 IADD3 R8, PT, PT, R8, 0x1, RZ ;  /* 0x000000010808b810 */ /* 0x000fe20007ffe0ff */
[----:B------:R-:W-:Y:S01]  /*08f0*/  @!P3 IMAD.IADD R13, R13, 0x1, -R27 ;  /* 0x000000010d0db824 */ /* 0x000fe200078e0a1b */
[-C--:B------:R-:W-:Y:S02]  /*0900*/  ISETP.GE.U32.AND P6, PT, R11, R16.reuse, PT ;  /* 0x000000100b00720c */ /* 0x080fe40003fc6070 */
[----:B------:R-:W-:Y:S02]  /*0910*/  LOP3.LUT R11, R22, R17, RZ, 0x3c, !PT ;  /* 0x00000011160b7212 */ /* 0x000fe400078e3cff */
[----:B------:R-:W-:Y:S02]  /*0920*/  ISETP.GE.U32.AND P2, PT, R13, R16, PT ;  /* 0x000000100d00720c */ /* 0x000fe40003f46070 */
[----:B------:R-:W-:-:S02]  /*0930*/  ISETP.GE.AND P0, PT, R11, RZ, PT ;  /* 0x000000ff0b00720c */ /* 0x000fc40003f06270 */
[----:B------:R-:W-:Y:S01]  /*0940*/  @!P1 IADD3 R10, PT, PT, -R10, RZ, RZ ;  /* 0x000000ff0a0a9210 */ /* 0x000fe20007ffe1ff */
[----:B------:R-:W-:Y:S01]  /*0950*/  IMAD.HI.U32 R29, R15, R28, RZ ;  /* 0x0000001c0f1d7227 */ /* 0x000fe200078e00ff */
[----:B------:R-:W-:Y:S02]  /*0960*/  LOP3.LUT R11, R20, R17, RZ, 0x3c, !PT ;  /* 0x00000011140b7212 */ /* 0x000fe400078e3cff */
[----:B------:R-:W-:Y:S01]  /*0970*/  SEL R21, R26, R10, !P4 ;  /* 0x0000000a1a157207 */ /* 0x000fe20006000000 */
[----:B------:R-:W-:Y:S01]  /*0980*/  @P6 VIADD R9, R9, 0x1 ;  /* 0x0000000109096836 */ /* 0x000fe20000000000 */
[----:B------:R-:W-:-:S03]  /*0990*/  ISETP.GE.AND P5, PT, R11, RZ, PT ;  /* 0x000000ff0b00720c */ /* 0x000fc60003fa6270 */
[----:B------:R-:W-:Y:S02]  /*09a0*/  @P2 VIADD R8, R8, 0x1 ;  /* 0x0000000108082836 */ /* 0x000fe40000000000 */
[----:B------:R-:W-:Y:S02]  /*09b0*/  @!P0 IMAD.MOV R9, RZ, RZ, -R9 ;  /* 0x000000ffff098224 */ /* 0x000fe400078e0a09 */
[----:B------:R-:W-:-:S03]  /*09c0*/  IMAD.MOV.U32 R25, RZ, RZ, R8 ;  /* 0x000000ffff197224 */ /* 0x000fc600078e0008 */
[C---:B------:R-:W-:Y:S01]  /*09d0*/  SEL R23, R26.reuse, R9, !P4 ;  /* 0x000000091a177207 */ /* 0x040fe20006000000 */
[--C-:B------:R-:W-:Y:S02]  /*09e0*/  IMAD.WIDE R8, R21, 0x4, R2.reuse ;  /* 0x0000000415087825 */ /* 0x100fe400078e0202 */
[----:B------:R-:W-:Y:S02]  /*09f0*/  @!P5 IADD3 R25, PT, PT, -R25, RZ, RZ ;  /* 0x000000ff1919d210 */ /* 0x000fe40007ffe1ff */
[----:B------:R-:W-:Y:S01]  /*0a00*/  IMAD.WIDE R10, R23, 0x4, R2 ;  /* 0x00000004170a7825 */ /* 0x000fe200078e0202 */
[----:B------:R0:W2:Y:S01]  /*0a10*/  LDG.E.CONSTANT R24, desc[UR4][R8.64] ;  /* 0x0000000408187981 */ /* 0x0000a2000c1e9900 */
[----:B------:R-:W-:-:S04]  /*0a20*/  SEL R25, R26, R25, !P4 ;  /* 0x000000191a197207 */ /* 0x000fc80006000000 */
[----:B------:R1:W3:Y:S01]  /*0a30*/  LDG.E.CONSTANT R10, desc[UR4][R10.64] ;  /* 0x000000040a0a7981 */ /* 0x0002e2000c1e9900 */
[----:B0-----:R-:W-:-:S04]  /*0a40*/  IMAD.MOV R8, RZ, RZ, -R29 ;  /* 0x000000ffff087224 */ /* 0x001fc800078e0a1d */
[----:B------:R-:W-:-:S05]  /*0a50*/  IMAD R28, R27, R8, R28 ;  /* 0x000000081b1c7224 */ /* 0x000fca00078e021c */
[----:B------:R-:W-:-:S13]  /*0a60*/  ISETP.GT.U32.AND P1, PT, R16, R28, PT ;  /* 0x0000001c1000720c */ /* 0x000fda0003f24070 */
[----:B------:R-:W-:Y:S02]  /*0a70*/  @!P1 IADD3 R28, PT, PT, R28, -R27, RZ ;  /* 0x8000001b1c1c9210 */ /* 0x000fe40007ffe0ff */
[----:B------:R-:W-:Y:S02]  /*0a80*/  LOP3.LUT R27, R18, R17, RZ, 0x3c, !PT ;  /* 0x00000011121b7212 */ /* 0x000fe400078e3cff */
[----:B------:R-:W-:Y:S02]  /*0a90*/  ISETP.GE.U32.AND P0, PT, R28, R16, PT ;  /* 0x000000101c00720c */ /* 0x000fe40003f06070 */
[----:B------:R-:W-:Y:S01]  /*0aa0*/  ISETP.GE.AND P2, PT, R27, RZ, PT ;  /* 0x000000ff1b00720c */ /* 0x000fe20003f46270 */
[----:B------:R-:W-:-:S10]  /*0ab0*/  @!P1 VIADD R29, R29, 0x1 ;  /* 0x000000011d1d9836 */ /* 0x000fd40000000000 */
[----:B------:R-:W-:-:S05]  /*0ac0*/  @P0 IADD3 R29, PT, PT, R29, 0x1, RZ ;  /* 0x000000011d1d0810 */ /* 0x000fca0007ffe0ff */
[----:B------:R-:W-:-:S05]  /*0ad0*/  @!P2 IMAD.MOV R29, RZ, RZ, -R29 ;  /* 0x000000ffff1da224 */ /* 0x000fca00078e0a1d */
[----:B-1----:R-:W-:Y:S01]  /*0ae0*/  SEL R11, R26, R29, !P4 ;  /* 0x0000001d1a0b7207 */ /* 0x002fe20006000000 */
[----:B------:R-:W-:-:S04]  /*0af0*/  IMAD.WIDE R12, R25, 0x4, R2 ;  /* 0x00000004190c7825 */ /* 0x000fc800078e0202 */
[----:B------:R-:W-:Y:S02]  /*0b00*/  IMAD.WIDE R8, R11, 0x4, R2 ;  /* 0x000000040b087825 */ /* 0x000fe400078e0202 */
[----:B------:R0:W5:Y:S04]  /*0b10*/  LDG.E.CONSTANT R12, desc[UR4][R12.64] ;  /* 0x000000040c0c7981 */ /* 0x000168000c1e9900 */
[----:B------:R-:W5:Y:S01]  /*0b20*/  LDG.E.CONSTANT R8, desc[UR4][R8.64] ;  /* 0x0000000408087981 */ /* 0x000f62000c1e9900 */
[----:B------:R-:W-:Y:S01]  /*0b30*/  IADD3 R26, PT, PT, -R21, RZ, RZ ;  /* 0x000000ff151a7210 */ /* 0x000fe20007ffe1ff */
[----:B------:R-:W-:Y:S01]  /*0b40*/  IMAD.MOV R23, RZ, RZ, -R23 ;  /* 0x000000ffff177224 */ /* 0x000fe200078e0a17 */
[----:B------:R-:W-:-:S03]  /*0b50*/  IADD3 R25, PT, PT, -R25, RZ, RZ ;  /* 0x000000ff19197210 */ /* 0x000fc60007ffe1ff */
[C---:B0-----:R-:W-:Y:S02]  /*0b60*/  IMAD R13, R17.reuse, R26, R19 ;  /* 0x0000001a110d7224 */ /* 0x041fe400078e0213 */
[C---:B------:R-:W-:Y:S02]  /*0b70*/  IMAD R22, R17.reuse, R23, R22 ;  /* 0x0000001711167224 */ /* 0x040fe400078e0216 */
[----:B--2---:R-:W-:Y:S02]  /*0b80*/  IMAD R13, R24, R17, R13 ;  /* 0x00000011180d7224 */ /* 0x004fe400078e020d */
[----:B------:R-:W-:Y:S02]  /*0b90*/  IMAD.MOV R24, RZ, RZ, -R11 ;  /* 0x000000ffff187224 */ /* 0x000fe400078e0a0b */
[----:B------:R-:W-:Y:S02]  /*0ba0*/  IMAD R11, R17, R25, R20 ;  /* 0x00000019110b7224 */ /* 0x000fe400078e0214 */
[----:B----4-:R-:W-:-:S04]  /*0bb0*/  IMAD.WIDE R20, R13, 0x4, R4 ;  /* 0x000000040d147825 */ /* 0x010fc800078e0204 */
[----:B------:R-:W-:Y:S02]  /*0bc0*/  IMAD R13, R17, R24, R18 ;  /* 0x00000018110d7224 */ /* 0x000fe400078e0212 */
[----:B---3--:R-:W-:Y:S01]  /*0bd0*/  IMAD R25, R10, R17, R22 ;  /* 0x000000110a197224 */ /* 0x008fe200078e0216 */
[----:B------:R-:W2:Y:S03]  /*0be0*/  LDG.E.CONSTANT R20, desc[UR4][R20.64] ;  /* 0x0000000414147981 */ /* 0x000ea6000c1e9900 */
[----:B------:R-:W-:-:S06]  /*0bf0*/  IMAD.WIDE R24, R25, 0x4, R4 ;  /* 0x0000000419187825 */ /* 0x000fcc00078e0204 */
[----:B------:R-:W3:Y:S01]  /*0c00*/  LDG.E.CONSTANT R25, desc[UR4][R24.64] ;  /* 0x0000000418197981 */ /* 0x000ee2000c1e9900 */
[-C--:B-----5:R-:W-:Y:S02]  /*0c10*/  IMAD R11, R12, R17.reuse, R11 ;  /* 0x000000110c0b7224 */ /* 0x0a0fe400078e020b */
[----:B------:R-:W-:Y:S02]  /*0c20*/  IMAD R9, R8, R17, R13 ;  /* 0x0000001108097224 */ /* 0x000fe400078e020d */
[----:B------:R-:W-:-:S04]  /*0c30*/  IMAD.WIDE R10, R11, 0x4, R4 ;  /* 0x000000040b0a7825 */ /* 0x000fc800078e0204 */
[----:B------:R-:W-:Y:S02]  /*0c40*/  IMAD.WIDE R8, R9, 0x4, R4 ;  /* 0x0000000409087825 */ /* 0x000fe400078e0204 */
[----:B------:R-:W4:Y:S04]  /*0c50*/  LDG.E.CONSTANT R11, desc[UR4][R10.64] ;  /* 0x000000040a0b7981 */ /* 0x000f28000c1e9900 */
[----:B------:R-:W5:Y:S01]  /*0c60*/  LDG.E.CONSTANT R9, desc[UR4][R8.64] ;  /* 0x0000000408097981 */ /* 0x000f62000c1e9900 */
[----:B------:R-:W-:-:S04]  /*0c70*/  IMAD.WIDE R26, R19, 0x4, R6 ;  /* 0x00000004131a7825 */ /* 0x000fc800078e0206 */
[----:B------:R-:W-:-:S04]  /*0c80*/  IMAD.WIDE R12, R14, 0x4, R26 ;  /* 0x000000040e0c7825 */ /* 0x000fc800078e021a */
[----:B------:R-:W-:-:S04]  /*0c90*/  IMAD.WIDE R22, R14, 0x4, R12 ;  /* 0x000000040e167825 */ /* 0x000fc800078e020c */
[C---:B------:R-:W-:Y:S01]  /*0ca0*/  IMAD.WIDE R28, R14.reuse, 0x4, R22 ;  /* 0x000000040e1c7825 */ /* 0x040fe200078e0216 */
[----:B------:R-:W-:-:S04]  /*0cb0*/  IADD3 R19, PT, PT, R14, R18, RZ ;  /* 0x000000120e137210 */ /* 0x000fc80007ffe0ff */
[----:B------:R-:W-:Y:S01]  /*0cc0*/  ISETP.GE.AND P0, PT, R19, R0, PT ;  /* 0x000000001300720c */ /* 0x000fe20003f06270 */
[----:B--2---:R1:W-:Y:S04]  /*0cd0*/  STG.E desc[UR4][R26.64], R20 ;  /* 0x000000141a007986 */ /* 0x0043e8000c101904 */
[----:B---3--:R1:W-:Y:S04]  /*0ce0*/  STG.E desc[UR4][R12.64], R25 ;  /* 0x000000190c007986 */ /* 0x0083e8000c101904 */
[----:B----4-:R1:W-:Y:S04]  /*0cf0*/  STG.E desc[UR4][R22.64], R11 ;  /* 0x0000000b16007986 */ /* 0x0103e8000c101904 */
[----:B-----5:R1:W-:Y:S01]  /*0d00*/  STG.E desc[UR4][R28.64], R9 ;  /* 0x000000091c007986 */ /* 0x0203e2000c101904 */
[----:B------:R-:W-:Y:S05]  /*0d10*/  @!P0 BRA `(.L_x_118) ;  /* 0xfffffff800548947 */ /* 0x000fea000383ffff */
[----:B------:R-:W-:Y:S05]  /*0d20*/  EXIT ;  /* 0x000000000000794d */ /* 0x000fea0003800000 */
.L_x_119:
        /* <DEDUP_REMOVED lines=13> */
.L_x_138:


//--------------------- .nv.shared.reserved.0     --------------------------
	.section	.nv.shared.reserved.0,"aw",@nobits
	.weak		__nv_reservedSMEM_offset_0_alias
	.size		__nv_reservedSMEM_offset_0_alias, 0, 64
	.other		__nv_reservedSMEM_offset_0_alias,@"STO_CUDA_RESERVED_SHARED STV_DEFAULT"
__nv_reservedSMEM_offset_0_alias:
	.zero		0
	.zero		64


//--------------------- .nv.constant0._Z5scaleiPKffPf --------------------------
	.section	.nv.constant0._Z5scaleiPKffPf,"a",@progbits
	.sectionflags	@""
	.align	4
.nv.constant0._Z5scaleiPKffPf:
	.zero		928


//--------------------- .nv.constant0._Z4tanhiPKfPfS1_ --------------------------
	.section	.nv.constant0._Z4tanhiPKfPfS1_,"a",@progbits
	.sectionflags	@""
	.align	4
.nv.constant0._Z4tanhiPKfPfS1_:
	.zero		928


//--------------------- .nv.constant0._Z4tanhiPKfPf --------------------------
	.section	.nv.constant0._Z4tanhiPKfPf,"a",@progbits
	.sectionflags	@""
	.align	4
.nv.constant0._Z4tanhiPKfPf:
	.zero		920


//--------------------- .nv.constant0._Z7sigmoidiPKfPfS1_ --------------------------
	.section	.nv.constant0._Z7sigmoidiPKfPfS1_,"a",@progbits
	.sectionflags	@""
	.align	4
.nv.constant0._Z7sigmoidiPKfPfS1_:
	.zero		928


//--------------------- .nv.constant0._Z7sigmoidiPKfPf --------------------------
	.section	.nv.constant0._Z7sigmoidiPKfPf,"a",@progbits
	.sectionflags	@""
	.align	4
.nv.constant0._Z7sigmoidiPKfPf:
	.zero		920


//--------------------- .nv.constant0._Z3sumiPKfS0_S0_S0_Pf --------------------------
	.section	.nv.constant0._Z3sumiPKfS0_S0_S0_Pf,"a",@progbits
	.sectionflags	@""
	.align	4
.nv.constant0._Z3sumiPKfS0_S0_S0_Pf:
	.zero		944


//--------------------- .nv.constant0._Z16slicedInplaceAddiifPKfPKiPf --------------------------
	.section	.nv.constant0._Z16slicedInplaceAddiifPKfPKiPf,"a",@progbits
	.sectionflags	@""
	.align	4
.nv.constant0._Z16slicedInplaceAddiifPKfPKiPf:
	.zero		936


//--------------------- .nv.constant0._Z18addHadamardProductiPKfS0_fPf --------------------------
	.section	.nv.constant0._Z18addHadamardProductiPKfS0_fPf,"a",@progbits
	.sectionflags	@""
	.align	4
.nv.constant0._Z18addHadamardProductiPKfS0_fPf:
	.zero		936


//--------------------- .nv.constant0._Z15hadamardProductiPKfS0_S0_Pf --------------------------
	.section	.nv.constant0._Z15hadamardProductiPKfS0_S0_Pf,"a",@progbits
	.sectionflags	@""
	.align	4
.nv.constant0._Z15hadamardProductiPKfS0_S0_Pf:
	.zero		936


//--------------------- .nv.constant0._Z15hadamardProductiPKfS0_Pf --------------------------
	.section	.nv.constant0._Z15hadamardProductiPKfS0_Pf,"a",@progbits
	.sectionflags	@""
	.align	4
.nv.constant0._Z15hadamardProductiPKfS0_Pf:
	.zero		928


//--------------------- .nv.constant0._Z8sumHprodiPKfS0_S0_S0_S0_S0_S0_S0_S0_S0_S0_Pf --------------------------
	.section	.nv.constant0._Z8sumHprodiPKfS0_S0_S0_S0_S0_S0_S0_S0_S0_S0_Pf,"a",@progbits
	.sectionflags	@""
	.align	4
.nv.constant0._Z8sumHprodiPKfS0_S0_S0_S0_S0_S0_S0_S0_S0_S0_Pf:
	.zero		1000


//--------------------- .nv.constant0._Z8sumHprodiPKfS0_S0_S0_S0_Pf --------------------------
	.section	.nv.constant0._Z8sumHprodiPKfS0_S0_S0_S0_Pf,"a",@progbits
	.sectionflags	@""
	.align	4
.nv.constant0._Z8sumHprodiPKfS0_S0_S0_S0_Pf:
	.zero		952


//--------------------- .nv.constant0._Z8sumHprodiPKfS0_S0_S0_Pf --------------------------
	.section	.nv.constant0._Z8sumHprodiPKfS0_S0_S0_Pf,"a",@progbits
	.sectionflags	@""
	.align	4
.nv.constant0._Z8sumHprodiPKfS0_S0_S0_Pf:
	.zero		944


//--------------------- .nv.constant0._Z8hprodSumiiPKfS0_Pf --------------------------
	.section	.nv.constant0._Z8hprodSumiiPKfS0_Pf,"a",@progbits
	.sectionflags	@""
	.align	4
.nv.constant0._Z8hprodSumiiPKfS0_Pf:
	.zero		928


//--------------------- .nv.constant0._Z4fillifPf --------------------------
	.section	.nv.constant0._Z4fillifPf,"a",@progbits
	.sectionflags	@""
	.align	4
.nv.constant0._Z4fillifPf:
	.zero		912


//--------------------- .nv.constant0._Z16testDependenciesiPiiS_S_ --------------------------
	.section	.nv.constant0._Z16testDependenciesiPiiS_S_,"a",@progbits
	.sectionflags	@""
	.align	4
.nv.constant0._Z16testDependenciesiPiiS_S_:
	.zero		936


//--------------------- .nv.constant0._Z12sliceColumnsiiPKiPKfPf --------------------------
	.section	.nv.constant0._Z12sliceColumnsiiPKiPKfPf,"a",@progbits
	.sectionflags	@""
	.align	4
.nv.constant0._Z12sliceColumnsiiPKiPKfPf:
	.zero		928


//--------------------- SYMBOLS --------------------------

	.type		.nv.reservedSmem.offset0,@object
	.size		.nv.reservedSmem.offset0,0x4
